//
// Generated by NVIDIA NVVM Compiler
//
// Compiler Build ID: CL-36424714
// Cuda compilation tools, release 13.0, V13.0.88
// Based on NVVM 20.0.0
//

.version 9.0
.target sm_100
.address_size 64

	// .globl	_Z21convertRgb2GrayKernelPhiiS_
.global .align 4 .u32 idx_h;
.const .align 4 .b8 dc_filterX[36];
.const .align 4 .b8 dc_filterY[36];
.extern .shared .align 16 .b8 s_inPixels[];

.visible .entry _Z21convertRgb2GrayKernelPhiiS_(
	.param .u64 .ptr .align 1 _Z21convertRgb2GrayKernelPhiiS__param_0,
	.param .u32 _Z21convertRgb2GrayKernelPhiiS__param_1,
	.param .u32 _Z21convertRgb2GrayKernelPhiiS__param_2,
	.param .u64 .ptr .align 1 _Z21convertRgb2GrayKernelPhiiS__param_3
)
{
	.reg .pred 	%p<4>;
	.reg .b16 	%rs<4>;
	.reg .b32 	%r<16>;
	.reg .b32 	%f<7>;
	.reg .b64 	%rd<9>;

	ld.param.u64 	%rd1, [_Z21convertRgb2GrayKernelPhiiS__param_0];
	ld.param.u32 	%r3, [_Z21convertRgb2GrayKernelPhiiS__param_1];
	ld.param.u32 	%r4, [_Z21convertRgb2GrayKernelPhiiS__param_2];
	ld.param.u64 	%rd2, [_Z21convertRgb2GrayKernelPhiiS__param_3];
	mov.u32 	%r6, %tid.x;
	mov.u32 	%r7, %ctaid.x;
	mov.u32 	%r8, %ntid.x;
	mad.lo.s32 	%r1, %r7, %r8, %r6;
	mov.u32 	%r9, %tid.y;
	mov.u32 	%r10, %ctaid.y;
	mov.u32 	%r11, %ntid.y;
	mad.lo.s32 	%r12, %r10, %r11, %r9;
	setp.ge.s32 	%p1, %r1, %r3;
	setp.ge.s32 	%p2, %r12, %r4;
	or.pred  	%p3, %p1, %p2;
	@%p3 bra 	$L__BB0_2;
	cvta.to.global.u64 	%rd3, %rd1;
	cvta.to.global.u64 	%rd4, %rd2;
	mad.lo.s32 	%r13, %r3, %r12, %r1;
	mul.lo.s32 	%r14, %r13, 3;
	cvt.s64.s32 	%rd5, %r14;
	add.s64 	%rd6, %rd3, %rd5;
	ld.global.u8 	%rs1, [%rd6];
	ld.global.u8 	%rs2, [%rd6+1];
	ld.global.u8 	%rs3, [%rd6+2];
	cvt.rn.f32.u16 	%f1, %rs1;
	cvt.rn.f32.u16 	%f2, %rs2;
	mul.f32 	%f3, %f2, 0f3F1645A2;
	fma.rn.f32 	%f4, %f1, 0f3E991687, %f3;
	cvt.rn.f32.u16 	%f5, %rs3;
	fma.rn.f32 	%f6, %f5, 0f3DE978D5, %f4;
	cvt.rzi.u32.f32 	%r15, %f6;
	cvt.s64.s32 	%rd7, %r13;
	add.s64 	%rd8, %rd4, %rd7;
	st.global.u8 	[%rd8], %r15;
$L__BB0_2:
	ret;

}
	// .globl	_Z19edgeDetectionKernelPhiiiPi
.visible .entry _Z19edgeDetectionKernelPhiiiPi(
	.param .u64 .ptr .align 1 _Z19edgeDetectionKernelPhiiiPi_param_0,
	.param .u32 _Z19edgeDetectionKernelPhiiiPi_param_1,
	.param .u32 _Z19edgeDetectionKernelPhiiiPi_param_2,
	.param .u32 _Z19edgeDetectionKernelPhiiiPi_param_3,
	.param .u64 .ptr .align 1 _Z19edgeDetectionKernelPhiiiPi_param_4
)
{
	.reg .pred 	%p<20>;
	.reg .b16 	%rs<2>;
	.reg .b32 	%r<172>;
	.reg .b32 	%f<109>;
	.reg .b64 	%rd<49>;

	ld.param.u64 	%rd8, [_Z19edgeDetectionKernelPhiiiPi_param_0];
	ld.param.u32 	%r41, [_Z19edgeDetectionKernelPhiiiPi_param_1];
	ld.param.u32 	%r44, [_Z19edgeDetectionKernelPhiiiPi_param_2];
	ld.param.u32 	%r43, [_Z19edgeDetectionKernelPhiiiPi_param_3];
	ld.param.u64 	%rd9, [_Z19edgeDetectionKernelPhiiiPi_param_4];
	shr.u32 	%r45, %r43, 31;
	add.s32 	%r46, %r43, %r45;
	shr.s32 	%r1, %r46, 1;
	mov.u32 	%r2, %tid.x;
	mov.u32 	%r47, %ctaid.x;
	mov.u32 	%r3, %ntid.x;
	mad.lo.s32 	%r4, %r47, %r3, %r2;
	mov.u32 	%r5, %tid.y;
	mov.u32 	%r48, %ctaid.y;
	mov.u32 	%r6, %ntid.y;
	mad.lo.s32 	%r49, %r48, %r6, %r5;
	setp.ge.s32 	%p1, %r4, %r41;
	setp.ge.s32 	%p2, %r49, %r44;
	or.pred  	%p3, %p1, %p2;
	@%p3 bra 	$L__BB1_20;
	shl.b32 	%r50, %r1, 1;
	add.s32 	%r8, %r50, %r3;
	add.s32 	%r51, %r50, %r6;
	mad.lo.s32 	%r9, %r8, %r51, -1;
	mul.lo.s32 	%r52, %r3, %r6;
	div.u32 	%r10, %r9, %r52;
	setp.gt.u32 	%p4, %r10, 2147483646;
	@%p4 bra 	$L__BB1_5;
	add.s32 	%r11, %r41, -1;
	add.s32 	%r12, %r44, -1;
	cvta.to.global.u64 	%rd1, %rd8;
	mad.lo.s32 	%r54, %r5, %r3, %r2;
	mad.lo.s32 	%r13, %r54, %r10, %r54;
	mov.b32 	%r165, 0;
$L__BB1_3:
	add.s32 	%r17, %r165, %r13;
	div.u32 	%r16, %r17, %r8;
	mul.lo.s32 	%r55, %r16, %r8;
	sub.s32 	%r15, %r17, %r55;
	setp.gt.u32 	%p5, %r17, %r9;
	@%p5 bra 	$L__BB1_5;
	rem.u32 	%r56, %r4, %r3;
	add.s32 	%r57, %r4, %r15;
	add.s32 	%r58, %r1, %r56;
	sub.s32 	%r59, %r57, %r58;
	rem.u32 	%r60, %r49, %r6;
	add.s32 	%r61, %r49, %r16;
	add.s32 	%r62, %r1, %r60;
	sub.s32 	%r63, %r61, %r62;
	setp.lt.s32 	%p6, %r59, 0;
	setp.lt.s32 	%p7, %r59, %r41;
	selp.b32 	%r64, %r59, %r11, %p7;
	selp.b32 	%r65, 0, %r64, %p6;
	setp.lt.s32 	%p8, %r63, 0;
	setp.lt.s32 	%p9, %r63, %r44;
	selp.b32 	%r66, %r63, %r12, %p9;
	selp.b32 	%r67, 0, %r66, %p8;
	mad.lo.s32 	%r68, %r67, %r41, %r65;
	cvt.s64.s32 	%rd10, %r68;
	add.s64 	%rd11, %rd1, %rd10;
	ld.global.u8 	%rs1, [%rd11];
	mov.u32 	%r69, s_inPixels;
	add.s32 	%r70, %r69, %r17;
	st.shared.u8 	[%r70], %rs1;
	add.s32 	%r18, %r165, 1;
	setp.ne.s32 	%p10, %r165, %r10;
	mov.u32 	%r165, %r18;
	@%p10 bra 	$L__BB1_3;
$L__BB1_5:
	bar.sync 	0;
	setp.lt.s32 	%p11, %r43, 1;
	mov.f32 	%f106, 0f00000000;
	mov.f32 	%f105, %f106;
	@%p11 bra 	$L__BB1_19;
	and.b32  	%r19, %r43, 7;
	add.s32 	%r20, %r19, -1;
	and.b32  	%r21, %r43, 3;
	and.b32  	%r22, %r43, 2147483640;
	and.b32  	%r23, %r43, 1;
	neg.s32 	%r24, %r22;
	mov.u32 	%r72, s_inPixels;
	add.s32 	%r73, %r2, %r72;
	add.s32 	%r25, %r73, 3;
	mov.f32 	%f105, 0f00000000;
	mov.b32 	%r166, 0;
	mov.u64 	%rd40, dc_filterX;
	mov.u64 	%rd42, dc_filterY;
	mov.f32 	%f106, %f105;
$L__BB1_7:
	setp.lt.u32 	%p12, %r43, 8;
	add.s32 	%r75, %r166, %r5;
	mul.lo.s32 	%r27, %r75, %r8;
	add.s32 	%r28, %r27, %r2;
	mul.lo.s32 	%r29, %r166, %r43;
	mov.b32 	%r170, 0;
	@%p12 bra 	$L__BB1_10;
	add.s32 	%r167, %r25, %r27;
	mul.wide.u32 	%rd12, %r29, 4;
	mov.u64 	%rd13, dc_filterY;
	add.s64 	%rd14, %rd13, %rd12;
	add.s64 	%rd48, %rd14, 16;
	mov.u64 	%rd15, dc_filterX;
	add.s64 	%rd16, %rd15, %rd12;
	add.s64 	%rd47, %rd16, 16;
	mov.u32 	%r168, %r24;
$L__BB1_9:
	.pragma "nounroll";
	ld.shared.u8 	%r76, [%r167+-3];
	ld.const.u32 	%r77, [%rd47+-16];
	mul.lo.s32 	%r78, %r77, %r76;
	cvt.rn.f32.s32 	%f32, %r78;
	add.f32 	%f33, %f105, %f32;
	ld.const.u32 	%r79, [%rd48+-16];
	mul.lo.s32 	%r80, %r79, %r76;
	cvt.rn.f32.s32 	%f34, %r80;
	add.f32 	%f35, %f106, %f34;
	ld.shared.u8 	%r81, [%r167+-2];
	ld.const.u32 	%r82, [%rd47+-12];
	mul.lo.s32 	%r83, %r82, %r81;
	cvt.rn.f32.s32 	%f36, %r83;
	add.f32 	%f37, %f33, %f36;
	ld.const.u32 	%r84, [%rd48+-12];
	mul.lo.s32 	%r85, %r84, %r81;
	cvt.rn.f32.s32 	%f38, %r85;
	add.f32 	%f39, %f35, %f38;
	ld.shared.u8 	%r86, [%r167+-1];
	ld.const.u32 	%r87, [%rd47+-8];
	mul.lo.s32 	%r88, %r87, %r86;
	cvt.rn.f32.s32 	%f40, %r88;
	add.f32 	%f41, %f37, %f40;
	ld.const.u32 	%r89, [%rd48+-8];
	mul.lo.s32 	%r90, %r89, %r86;
	cvt.rn.f32.s32 	%f42, %r90;
	add.f32 	%f43, %f39, %f42;
	ld.shared.u8 	%r91, [%r167];
	ld.const.u32 	%r92, [%rd47+-4];
	mul.lo.s32 	%r93, %r92, %r91;
	cvt.rn.f32.s32 	%f44, %r93;
	add.f32 	%f45, %f41, %f44;
	ld.const.u32 	%r94, [%rd48+-4];
	mul.lo.s32 	%r95, %r94, %r91;
	cvt.rn.f32.s32 	%f46, %r95;
	add.f32 	%f47, %f43, %f46;
	ld.shared.u8 	%r96, [%r167+1];
	ld.const.u32 	%r97, [%rd47];
	mul.lo.s32 	%r98, %r97, %r96;
	cvt.rn.f32.s32 	%f48, %r98;
	add.f32 	%f49, %f45, %f48;
	ld.const.u32 	%r99, [%rd48];
	mul.lo.s32 	%r100, %r99, %r96;
	cvt.rn.f32.s32 	%f50, %r100;
	add.f32 	%f51, %f47, %f50;
	ld.shared.u8 	%r101, [%r167+2];
	ld.const.u32 	%r102, [%rd47+4];
	mul.lo.s32 	%r103, %r102, %r101;
	cvt.rn.f32.s32 	%f52, %r103;
	add.f32 	%f53, %f49, %f52;
	ld.const.u32 	%r104, [%rd48+4];
	mul.lo.s32 	%r105, %r104, %r101;
	cvt.rn.f32.s32 	%f54, %r105;
	add.f32 	%f55, %f51, %f54;
	ld.shared.u8 	%r106, [%r167+3];
	ld.const.u32 	%r107, [%rd47+8];
	mul.lo.s32 	%r108, %r107, %r106;
	cvt.rn.f32.s32 	%f56, %r108;
	add.f32 	%f57, %f53, %f56;
	ld.const.u32 	%r109, [%rd48+8];
	mul.lo.s32 	%r110, %r109, %r106;
	cvt.rn.f32.s32 	%f58, %r110;
	add.f32 	%f59, %f55, %f58;
	ld.shared.u8 	%r111, [%r167+4];
	ld.const.u32 	%r112, [%rd47+12];
	mul.lo.s32 	%r113, %r112, %r111;
	cvt.rn.f32.s32 	%f60, %r113;
	add.f32 	%f105, %f57, %f60;
	ld.const.u32 	%r114, [%rd48+12];
	mul.lo.s32 	%r115, %r114, %r111;
	cvt.rn.f32.s32 	%f61, %r115;
	add.f32 	%f106, %f59, %f61;
	add.s32 	%r168, %r168, 8;
	add.s32 	%r167, %r167, 8;
	add.s64 	%rd48, %rd48, 32;
	add.s64 	%rd47, %rd47, 32;
	setp.ne.s32 	%p13, %r168, 0;
	mov.u32 	%r170, %r22;
	@%p13 bra 	$L__BB1_9;
$L__BB1_10:
	setp.eq.s32 	%p14, %r19, 0;
	@%p14 bra 	$L__BB1_18;
	setp.lt.u32 	%p15, %r20, 3;
	@%p15 bra 	$L__BB1_13;
	add.s32 	%r116, %r28, %r170;
	mov.u32 	%r117, s_inPixels;
	add.s32 	%r118, %r117, %r116;
	ld.shared.u8 	%r119, [%r118];
	add.s32 	%r120, %r170, %r29;
	mul.wide.u32 	%rd17, %r120, 4;
	add.s64 	%rd19, %rd40, %rd17;
	ld.const.u32 	%r121, [%rd19];
	mul.lo.s32 	%r122, %r121, %r119;
	cvt.rn.f32.s32 	%f63, %r122;
	add.f32 	%f64, %f105, %f63;
	add.s64 	%rd21, %rd42, %rd17;
	ld.const.u32 	%r123, [%rd21];
	mul.lo.s32 	%r124, %r123, %r119;
	cvt.rn.f32.s32 	%f65, %r124;
	add.f32 	%f66, %f106, %f65;
	ld.shared.u8 	%r125, [%r118+1];
	cvt.u64.u32 	%rd22, %r29;
	cvt.u64.u32 	%rd23, %r170;
	add.s64 	%rd24, %rd23, %rd22;
	shl.b64 	%rd25, %rd24, 2;
	add.s64 	%rd26, %rd40, %rd25;
	ld.const.u32 	%r126, [%rd26+4];
	mul.lo.s32 	%r127, %r126, %r125;
	cvt.rn.f32.s32 	%f67, %r127;
	add.f32 	%f68, %f64, %f67;
	add.s64 	%rd27, %rd42, %rd25;
	ld.const.u32 	%r128, [%rd27+4];
	mul.lo.s32 	%r129, %r128, %r125;
	cvt.rn.f32.s32 	%f69, %r129;
	add.f32 	%f70, %f66, %f69;
	ld.shared.u8 	%r130, [%r118+2];
	ld.const.u32 	%r131, [%rd26+8];
	mul.lo.s32 	%r132, %r131, %r130;
	cvt.rn.f32.s32 	%f71, %r132;
	add.f32 	%f72, %f68, %f71;
	ld.const.u32 	%r133, [%rd27+8];
	mul.lo.s32 	%r134, %r133, %r130;
	cvt.rn.f32.s32 	%f73, %r134;
	add.f32 	%f74, %f70, %f73;
	ld.shared.u8 	%r135, [%r118+3];
	ld.const.u32 	%r136, [%rd26+12];
	mul.lo.s32 	%r137, %r136, %r135;
	cvt.rn.f32.s32 	%f75, %r137;
	add.f32 	%f105, %f72, %f75;
	ld.const.u32 	%r138, [%rd27+12];
	mul.lo.s32 	%r139, %r138, %r135;
	cvt.rn.f32.s32 	%f76, %r139;
	add.f32 	%f106, %f74, %f76;
	add.s32 	%r170, %r170, 4;
$L__BB1_13:
	setp.eq.s32 	%p16, %r21, 0;
	@%p16 bra 	$L__BB1_18;
	setp.eq.s32 	%p17, %r21, 1;
	@%p17 bra 	$L__BB1_16;
	add.s32 	%r140, %r28, %r170;
	mov.u32 	%r141, s_inPixels;
	add.s32 	%r142, %r141, %r140;
	ld.shared.u8 	%r143, [%r142];
	add.s32 	%r144, %r170, %r29;
	mul.wide.u32 	%rd28, %r144, 4;
	add.s64 	%rd30, %rd40, %rd28;
	ld.const.u32 	%r145, [%rd30];
	mul.lo.s32 	%r146, %r145, %r143;
	cvt.rn.f32.s32 	%f78, %r146;
	add.f32 	%f79, %f105, %f78;
	add.s64 	%rd32, %rd42, %rd28;
	ld.const.u32 	%r147, [%rd32];
	mul.lo.s32 	%r148, %r147, %r143;
	cvt.rn.f32.s32 	%f80, %r148;
	add.f32 	%f81, %f106, %f80;
	ld.shared.u8 	%r149, [%r142+1];
	cvt.u64.u32 	%rd33, %r29;
	cvt.u64.u32 	%rd34, %r170;
	add.s64 	%rd35, %rd34, %rd33;
	shl.b64 	%rd36, %rd35, 2;
	add.s64 	%rd37, %rd40, %rd36;
	ld.const.u32 	%r150, [%rd37+4];
	mul.lo.s32 	%r151, %r150, %r149;
	cvt.rn.f32.s32 	%f82, %r151;
	add.f32 	%f105, %f79, %f82;
	add.s64 	%rd38, %rd42, %rd36;
	ld.const.u32 	%r152, [%rd38+4];
	mul.lo.s32 	%r153, %r152, %r149;
	cvt.rn.f32.s32 	%f83, %r153;
	add.f32 	%f106, %f81, %f83;
	add.s32 	%r170, %r170, 2;
$L__BB1_16:
	setp.eq.s32 	%p18, %r23, 0;
	@%p18 bra 	$L__BB1_18;
	add.s32 	%r154, %r28, %r170;
	mov.u32 	%r155, s_inPixels;
	add.s32 	%r156, %r155, %r154;
	ld.shared.u8 	%r157, [%r156];
	add.s32 	%r158, %r170, %r29;
	mul.wide.u32 	%rd39, %r158, 4;
	add.s64 	%rd41, %rd40, %rd39;
	ld.const.u32 	%r159, [%rd41];
	mul.lo.s32 	%r160, %r159, %r157;
	cvt.rn.f32.s32 	%f84, %r160;
	add.f32 	%f105, %f105, %f84;
	add.s64 	%rd43, %rd42, %rd39;
	ld.const.u32 	%r161, [%rd43];
	mul.lo.s32 	%r162, %r161, %r157;
	cvt.rn.f32.s32 	%f85, %r162;
	add.f32 	%f106, %f106, %f85;
$L__BB1_18:
	add.s32 	%r166, %r166, 1;
	setp.ne.s32 	%p19, %r166, %r43;
	@%p19 bra 	$L__BB1_7;
$L__BB1_19:
	abs.f32 	%f86, %f105;
	abs.f32 	%f87, %f106;
	add.f32 	%f88, %f87, %f86;
	cvt.rzi.s32.f32 	%r163, %f88;
	mad.lo.s32 	%r164, %r41, %r49, %r4;
	cvta.to.global.u64 	%rd44, %rd9;
	mul.wide.s32 	%rd45, %r164, 4;
	add.s64 	%rd46, %rd44, %rd45;
	st.global.u32 	[%rd46], %r163;
$L__BB1_20:
	ret;

}
	// .globl	_Z29calculateEnergyVerticalKernelPiiiS_
.visible .entry _Z29calculateEnergyVerticalKernelPiiiS_(
	.param .u64 .ptr .align 1 _Z29calculateEnergyVerticalKernelPiiiS__param_0,
	.param .u32 _Z29calculateEnergyVerticalKernelPiiiS__param_1,
	.param .u32 _Z29calculateEnergyVerticalKernelPiiiS__param_2,
	.param .u64 .ptr .align 1 _Z29calculateEnergyVerticalKernelPiiiS__param_3
)
{
	.reg .pred 	%p<28>;
	.reg .b32 	%r<134>;
	.reg .b64 	%rd<54>;

	ld.param.u64 	%rd8, [_Z29calculateEnergyVerticalKernelPiiiS__param_0];
	ld.param.u32 	%r52, [_Z29calculateEnergyVerticalKernelPiiiS__param_1];
	ld.param.u32 	%r120, [_Z29calculateEnergyVerticalKernelPiiiS__param_2];
	ld.param.u64 	%rd9, [_Z29calculateEnergyVerticalKernelPiiiS__param_3];
	cvta.to.global.u64 	%rd1, %rd9;
	cvta.to.global.u64 	%rd2, %rd8;
	mov.u32 	%r54, %tid.x;
	mov.u32 	%r55, %tid.y;
	mov.u32 	%r56, %ntid.x;
	mad.lo.s32 	%r57, %r55, %r56, %r54;
	mov.u32 	%r58, %nctaid.x;
	mov.u32 	%r59, %ctaid.x;
	mad.lo.s32 	%r1, %r58, %r59, %r57;
	setp.ge.s32 	%p1, %r1, %r52;
	setp.lt.s32 	%p2, %r120, 2;
	or.pred  	%p3, %p1, %p2;
	@%p3 bra 	$L__BB2_28;
	add.s32 	%r2, %r120, -2;
	add.s32 	%r3, %r52, -1;
	and.b32  	%r60, %r120, 3;
	setp.eq.s32 	%p4, %r60, 1;
	mov.u32 	%r125, %r2;
	@%p4 bra 	$L__BB2_9;
	mad.lo.s32 	%r119, %r52, %r2, %r1;
	add.s32 	%r61, %r120, -1;
	mul.lo.s32 	%r62, %r52, %r61;
	add.s32 	%r118, %r62, 1;
	add.s32 	%r117, %r1, %r62;
	and.b32  	%r63, %r61, 3;
	neg.s32 	%r116, %r63;
	cvt.s64.s32 	%rd11, %r1;
	mov.u32 	%r121, %r2;
$L__BB2_3:
	.pragma "nounroll";
	setp.lt.s32 	%p5, %r1, 1;
	mad.lo.s32 	%r64, %r52, %r121, %r52;
	add.s32 	%r65, %r118, -1;
	add.s32 	%r123, %r64, %r1;
	cvt.s64.s32 	%rd10, %r65;
	add.s64 	%rd12, %rd11, %rd10;
	shl.b64 	%rd13, %rd12, 2;
	add.s64 	%rd3, %rd2, %rd13;
	@%p5 bra 	$L__BB2_5;
	ld.global.u32 	%r66, [%rd3+-4];
	mul.wide.s32 	%rd14, %r117, 4;
	add.s64 	%rd15, %rd2, %rd14;
	ld.global.u32 	%r67, [%rd15];
	setp.lt.s32 	%p6, %r66, %r67;
	selp.s32 	%r68, -1, 0, %p6;
	add.s32 	%r69, %r1, %r118;
	add.s32 	%r70, %r69, %r68;
	add.s32 	%r123, %r70, -1;
$L__BB2_5:
	setp.ge.s32 	%p7, %r1, %r3;
	@%p7 bra 	$L__BB2_7;
	add.s32 	%r71, %r117, 1;
	ld.global.u32 	%r72, [%rd3+4];
	mul.wide.s32 	%rd16, %r123, 4;
	add.s64 	%rd17, %rd2, %rd16;
	ld.global.u32 	%r73, [%rd17];
	setp.lt.s32 	%p8, %r72, %r73;
	selp.b32 	%r123, %r71, %r123, %p8;
$L__BB2_7:
	mul.wide.s32 	%rd18, %r123, 4;
	add.s64 	%rd19, %rd2, %rd18;
	ld.global.u32 	%r74, [%rd19];
	mul.wide.s32 	%rd20, %r119, 4;
	add.s64 	%rd21, %rd2, %rd20;
	ld.global.u32 	%r75, [%rd21];
	add.s32 	%r76, %r75, %r74;
	st.global.u32 	[%rd21], %r76;
	add.s64 	%rd22, %rd1, %rd20;
	st.global.u32 	[%rd22], %r123;
	bar.sync 	0;
	add.s32 	%r121, %r121, -1;
	add.s32 	%r120, %r120, -1;
	sub.s32 	%r119, %r119, %r52;
	sub.s32 	%r118, %r118, %r52;
	sub.s32 	%r117, %r117, %r52;
	add.s32 	%r116, %r116, 1;
	setp.ne.s32 	%p9, %r116, 0;
	@%p9 bra 	$L__BB2_3;
	add.s32 	%r125, %r120, -2;
$L__BB2_9:
	setp.lt.u32 	%p10, %r2, 3;
	@%p10 bra 	$L__BB2_28;
	cvt.s64.s32 	%rd24, %r1;
$L__BB2_11:
	setp.lt.s32 	%p11, %r1, 1;
	mad.lo.s32 	%r77, %r52, %r125, %r52;
	add.s32 	%r28, %r77, %r1;
	cvt.s64.s32 	%rd23, %r77;
	add.s64 	%rd25, %rd24, %rd23;
	shl.b64 	%rd26, %rd25, 2;
	add.s64 	%rd4, %rd2, %rd26;
	mov.u32 	%r127, %r28;
	@%p11 bra 	$L__BB2_13;
	ld.global.u32 	%r78, [%rd4+-4];
	mul.wide.s32 	%rd27, %r28, 4;
	add.s64 	%rd28, %rd2, %rd27;
	ld.global.u32 	%r79, [%rd28];
	setp.lt.s32 	%p12, %r78, %r79;
	selp.s32 	%r80, -1, 0, %p12;
	add.s32 	%r127, %r28, %r80;
$L__BB2_13:
	setp.ge.s32 	%p13, %r1, %r3;
	@%p13 bra 	$L__BB2_15;
	add.s32 	%r81, %r28, 1;
	ld.global.u32 	%r82, [%rd4+4];
	mul.wide.s32 	%rd29, %r127, 4;
	add.s64 	%rd30, %rd2, %rd29;
	ld.global.u32 	%r83, [%rd30];
	setp.lt.s32 	%p14, %r82, %r83;
	selp.b32 	%r127, %r81, %r127, %p14;
$L__BB2_15:
	setp.lt.s32 	%p15, %r1, 1;
	mul.wide.s32 	%rd31, %r127, 4;
	add.s64 	%rd32, %rd2, %rd31;
	ld.global.u32 	%r84, [%rd32];
	mul.lo.s32 	%r33, %r125, %r52;
	add.s32 	%r34, %r33, %r1;
	mul.wide.s32 	%rd33, %r34, 4;
	add.s64 	%rd5, %rd2, %rd33;
	ld.global.u32 	%r85, [%rd5];
	add.s32 	%r86, %r85, %r84;
	st.global.u32 	[%rd5], %r86;
	add.s64 	%rd34, %rd1, %rd33;
	st.global.u32 	[%rd34], %r127;
	bar.sync 	0;
	mov.u32 	%r129, %r34;
	@%p15 bra 	$L__BB2_17;
	ld.global.u32 	%r87, [%rd5+-4];
	ld.global.u32 	%r88, [%rd5];
	setp.lt.s32 	%p16, %r87, %r88;
	selp.s32 	%r89, -1, 0, %p16;
	add.s32 	%r129, %r34, %r89;
$L__BB2_17:
	setp.ge.s32 	%p17, %r1, %r3;
	@%p17 bra 	$L__BB2_19;
	add.s32 	%r90, %r34, 1;
	ld.global.u32 	%r91, [%rd5+4];
	mul.wide.s32 	%rd35, %r129, 4;
	add.s64 	%rd36, %rd2, %rd35;
	ld.global.u32 	%r92, [%rd36];
	setp.lt.s32 	%p18, %r91, %r92;
	selp.b32 	%r129, %r90, %r129, %p18;
$L__BB2_19:
	setp.lt.s32 	%p19, %r1, 1;
	mul.wide.s32 	%rd37, %r129, 4;
	add.s64 	%rd38, %rd2, %rd37;
	ld.global.u32 	%r93, [%rd38];
	sub.s32 	%r39, %r33, %r52;
	add.s32 	%r40, %r39, %r1;
	mul.wide.s32 	%rd39, %r40, 4;
	add.s64 	%rd6, %rd2, %rd39;
	ld.global.u32 	%r94, [%rd6];
	add.s32 	%r95, %r94, %r93;
	st.global.u32 	[%rd6], %r95;
	add.s64 	%rd40, %rd1, %rd39;
	st.global.u32 	[%rd40], %r129;
	bar.sync 	0;
	mov.u32 	%r131, %r40;
	@%p19 bra 	$L__BB2_21;
	ld.global.u32 	%r96, [%rd6+-4];
	ld.global.u32 	%r97, [%rd6];
	setp.lt.s32 	%p20, %r96, %r97;
	selp.s32 	%r98, -1, 0, %p20;
	add.s32 	%r131, %r40, %r98;
$L__BB2_21:
	setp.ge.s32 	%p21, %r1, %r3;
	@%p21 bra 	$L__BB2_23;
	add.s32 	%r99, %r40, 1;
	ld.global.u32 	%r100, [%rd6+4];
	mul.wide.s32 	%rd41, %r131, 4;
	add.s64 	%rd42, %rd2, %rd41;
	ld.global.u32 	%r101, [%rd42];
	setp.lt.s32 	%p22, %r100, %r101;
	selp.b32 	%r131, %r99, %r131, %p22;
$L__BB2_23:
	setp.lt.s32 	%p23, %r1, 1;
	mul.wide.s32 	%rd43, %r131, 4;
	add.s64 	%rd44, %rd2, %rd43;
	ld.global.u32 	%r102, [%rd44];
	sub.s32 	%r45, %r39, %r52;
	add.s32 	%r46, %r45, %r1;
	mul.wide.s32 	%rd45, %r46, 4;
	add.s64 	%rd7, %rd2, %rd45;
	ld.global.u32 	%r103, [%rd7];
	add.s32 	%r104, %r103, %r102;
	st.global.u32 	[%rd7], %r104;
	add.s64 	%rd46, %rd1, %rd45;
	st.global.u32 	[%rd46], %r131;
	bar.sync 	0;
	mov.u32 	%r133, %r46;
	@%p23 bra 	$L__BB2_25;
	ld.global.u32 	%r105, [%rd7+-4];
	ld.global.u32 	%r106, [%rd7];
	setp.lt.s32 	%p24, %r105, %r106;
	selp.s32 	%r107, -1, 0, %p24;
	add.s32 	%r133, %r46, %r107;
$L__BB2_25:
	setp.ge.s32 	%p25, %r1, %r3;
	@%p25 bra 	$L__BB2_27;
	add.s32 	%r108, %r46, 1;
	ld.global.u32 	%r109, [%rd7+4];
	mul.wide.s32 	%rd47, %r133, 4;
	add.s64 	%rd48, %rd2, %rd47;
	ld.global.u32 	%r110, [%rd48];
	setp.lt.s32 	%p26, %r109, %r110;
	selp.b32 	%r133, %r108, %r133, %p26;
$L__BB2_27:
	mul.wide.s32 	%rd49, %r133, 4;
	add.s64 	%rd50, %rd2, %rd49;
	ld.global.u32 	%r111, [%rd50];
	sub.s32 	%r112, %r45, %r52;
	add.s32 	%r113, %r112, %r1;
	mul.wide.s32 	%rd51, %r113, 4;
	add.s64 	%rd52, %rd2, %rd51;
	ld.global.u32 	%r114, [%rd52];
	add.s32 	%r115, %r114, %r111;
	st.global.u32 	[%rd52], %r115;
	add.s64 	%rd53, %rd1, %rd51;
	st.global.u32 	[%rd53], %r133;
	bar.sync 	0;
	add.s32 	%r51, %r125, -4;
	setp.gt.s32 	%p27, %r125, 3;
	mov.u32 	%r125, %r51;
	@%p27 bra 	$L__BB2_11;
$L__BB2_28:
	ret;

}
	// .globl	_Z24removeSeamVerticalKernelPhiiPiS_
.visible .entry _Z24removeSeamVerticalKernelPhiiPiS_(
	.param .u64 .ptr .align 1 _Z24removeSeamVerticalKernelPhiiPiS__param_0,
	.param .u32 _Z24removeSeamVerticalKernelPhiiPiS__param_1,
	.param .u32 _Z24removeSeamVerticalKernelPhiiPiS__param_2,
	.param .u64 .ptr .align 1 _Z24removeSeamVerticalKernelPhiiPiS__param_3,
	.param .u64 .ptr .align 1 _Z24removeSeamVerticalKernelPhiiPiS__param_4
)
{
	.reg .pred 	%p<8>;
	.reg .b16 	%rs<4>;
	.reg .b32 	%r<25>;
	.reg .b64 	%rd<13>;

	ld.param.u64 	%rd2, [_Z24removeSeamVerticalKernelPhiiPiS__param_0];
	ld.param.u32 	%r8, [_Z24removeSeamVerticalKernelPhiiPiS__param_1];
	ld.param.u32 	%r10, [_Z24removeSeamVerticalKernelPhiiPiS__param_2];
	ld.param.u64 	%rd3, [_Z24removeSeamVerticalKernelPhiiPiS__param_3];
	ld.param.u64 	%rd4, [_Z24removeSeamVerticalKernelPhiiPiS__param_4];
	mov.u32 	%r11, %tid.x;
	mov.u32 	%r12, %ntid.x;
	mov.u32 	%r13, %ctaid.x;
	mad.lo.s32 	%r1, %r12, %r13, %r11;
	mov.u32 	%r14, %tid.y;
	mov.u32 	%r15, %ntid.y;
	mov.u32 	%r16, %ctaid.y;
	mad.lo.s32 	%r17, %r15, %r16, %r14;
	setp.ge.s32 	%p1, %r1, %r8;
	setp.ge.s32 	%p2, %r17, %r10;
	or.pred  	%p3, %p1, %p2;
	@%p3 bra 	$L__BB3_5;
	mad.lo.s32 	%r3, %r8, %r17, %r1;
	cvta.to.global.u64 	%rd1, %rd3;
	mov.b32 	%r24, 0;
$L__BB3_2:
	add.s32 	%r5, %r24, %r17;
	mul.wide.u32 	%rd5, %r5, 4;
	add.s64 	%rd6, %rd1, %rd5;
	ld.global.u32 	%r19, [%rd6];
	sub.s32 	%r20, %r19, %r5;
	setp.ge.s32 	%p4, %r3, %r20;
	setp.lt.s32 	%p5, %r5, %r10;
	add.s32 	%r24, %r24, 1;
	and.pred  	%p6, %p5, %p4;
	@%p6 bra 	$L__BB3_2;
	add.s32 	%r7, %r5, %r3;
	mul.lo.s32 	%r21, %r10, %r8;
	setp.ge.s32 	%p7, %r7, %r21;
	@%p7 bra 	$L__BB3_5;
	mul.lo.s32 	%r22, %r7, 3;
	cvt.s64.s32 	%rd7, %r22;
	cvta.to.global.u64 	%rd8, %rd2;
	add.s64 	%rd9, %rd8, %rd7;
	ld.global.u8 	%rs1, [%rd9];
	mul.lo.s32 	%r23, %r3, 3;
	cvt.s64.s32 	%rd10, %r23;
	cvta.to.global.u64 	%rd11, %rd4;
	add.s64 	%rd12, %rd11, %rd10;
	st.global.u8 	[%rd12], %rs1;
	ld.global.u8 	%rs2, [%rd9+1];
	st.global.u8 	[%rd12+1], %rs2;
	ld.global.u8 	%rs3, [%rd9+2];
	st.global.u8 	[%rd12+2], %rs3;
$L__BB3_5:
	ret;

}


// ===== COMPILED SASS (sm_100) =====

	.target	sm_100

	.elftype	@"ET_EXEC"


//--------------------- .note.nv.tkinfo           --------------------------
	.section	.note.nv.tkinfo,"",@"SHT_NOTE"
	.sectionflags	@"SHF_NOTE_NV_TKINFO"
	.tkinfo
        /*0018*/ 	.word	0x00000002
        /*0030*/ 	.string	""
        /*0030*/ 	.string	"ptxas"
        /*0030*/ 	.string	"Cuda compilation tools, release 13.0, V13.0.88"
        /*0030*/ 	.string	"Build cuda_13.0.r13.0/compiler.36424714_0"
        /*0030*/ 	.string	"-arch sm_100 -m 64 "



//--------------------- .note.nv.cuinfo           --------------------------
	.section	.note.nv.cuinfo,"",@"SHT_NOTE"
	.sectionflags	@"SHF_NOTE_NV_CUINFO"
        /*0018*/ 	.short	0x0002
        /*001a*/ 	.short	0x0064
        /*001c*/ 	.short	0x0082
	.zero		2


//--------------------- .nv.info                  --------------------------
	.section	.nv.info,"",@"SHT_CUDA_INFO"
	.align	4


	//----- nvinfo : EIATTR_REGCOUNT
	.align		4
        /*0000*/ 	.byte	0x04, 0x2f
        /*0002*/ 	.short	(.L_4 - .L_3)
	.align		4
.L_3:
        /*0004*/ 	.word	index@(_Z21convertRgb2GrayKernelPhiiS_)
        /*0008*/ 	.word	0x0000000a


	//----- nvinfo : EIATTR_FRAME_SIZE
	.align		4
.L_4:
        /*000c*/ 	.byte	0x04, 0x11
        /*000e*/ 	.short	(.L_6 - .L_5)
	.align		4
.L_5:
        /*0010*/ 	.word	index@(_Z21convertRgb2GrayKernelPhiiS_)
        /*0014*/ 	.word	0x00000000


	//----- nvinfo : EIATTR_REGCOUNT
	.align		4
.L_6:
        /*0018*/ 	.byte	0x04, 0x2f
        /*001a*/ 	.short	(.L_8 - .L_7)
	.align		4
.L_7:
        /*001c*/ 	.word	index@(_Z19edgeDetectionKernelPhiiiPi)
        /*0020*/ 	.word	0x00000017


	//----- nvinfo : EIATTR_FRAME_SIZE
	.align		4
.L_8:
        /*0024*/ 	.byte	0x04, 0x11
        /*0026*/ 	.short	(.L_10 - .L_9)
	.align		4
.L_9:
        /*0028*/ 	.word	index@(_Z19edgeDetectionKernelPhiiiPi)
        /*002c*/ 	.word	0x00000000


	//----- nvinfo : EIATTR_REGCOUNT
	.align		4
.L_10:
        /*0030*/ 	.byte	0x04, 0x2f
        /*0032*/ 	.short	(.L_12 - .L_11)
	.align		4
.L_11:
        /*0034*/ 	.word	index@(_Z29calculateEnergyVerticalKernelPiiiS_)
        /*0038*/ 	.word	0x00000020


	//----- nvinfo : EIATTR_FRAME_SIZE
	.align		4
.L_12:
        /*003c*/ 	.byte	0x04, 0x11
        /*003e*/ 	.short	(.L_14 - .L_13)
	.align		4
.L_13:
        /*0040*/ 	.word	index@(_Z29calculateEnergyVerticalKernelPiiiS_)
        /*0044*/ 	.word	0x00000000


	//----- nvinfo : EIATTR_REGCOUNT
	.align		4
.L_14:
        /*0048*/ 	.byte	0x04, 0x2f
        /*004a*/ 	.short	(.L_16 - .L_15)
	.align		4
.L_15:
        /*004c*/ 	.word	index@(_Z24removeSeamVerticalKernelPhiiPiS_)
        /*0050*/ 	.word	0x0000000e


	//----- nvinfo : EIATTR_FRAME_SIZE
	.align		4
.L_16:
        /*0054*/ 	.byte	0x04, 0x11
        /*0056*/ 	.short	(.L_18 - .L_17)
	.align		4
.L_17:
        /*0058*/ 	.word	index@(_Z24removeSeamVerticalKernelPhiiPiS_)
        /*005c*/ 	.word	0x00000000


	//----- nvinfo : EIATTR_MIN_STACK_SIZE
	.align		4
.L_18:
        /*0060*/ 	.byte	0x04, 0x12
        /*0062*/ 	.short	(.L_20 - .L_19)
	.align		4
.L_19:
        /*0064*/ 	.word	index@(_Z24removeSeamVerticalKernelPhiiPiS_)
        /*0068*/ 	.word	0x00000000


	//----- nvinfo : EIATTR_MIN_STACK_SIZE
	.align		4
.L_20:
        /*006c*/ 	.byte	0x04, 0x12
        /*006e*/ 	.short	(.L_22 - .L_21)
	.align		4
.L_21:
        /*0070*/ 	.word	index@(_Z29calculateEnergyVerticalKernelPiiiS_)
        /*0074*/ 	.word	0x00000000


	//----- nvinfo : EIATTR_MIN_STACK_SIZE
	.align		4
.L_22:
        /*0078*/ 	.byte	0x04, 0x12
        /*007a*/ 	.short	(.L_24 - .L_23)
	.align		4
.L_23:
        /*007c*/ 	.word	index@(_Z19edgeDetectionKernelPhiiiPi)
        /*0080*/ 	.word	0x00000000


	//----- nvinfo : EIATTR_MIN_STACK_SIZE
	.align		4
.L_24:
        /*0084*/ 	.byte	0x04, 0x12
        /*0086*/ 	.short	(.L_26 - .L_25)
	.align		4
.L_25:
        /*0088*/ 	.word	index@(_Z21convertRgb2GrayKernelPhiiS_)
        /*008c*/ 	.word	0x00000000
.L_26:


//--------------------- .nv.compat                --------------------------
	.section	.nv.compat,"",@"SHT_CUDA_COMPAT_INFO"
	.align	4
        /*0000*/ 	.byte	0x02, 0x09, 0x00, 0x00, 0x02, 0x02, 0x01, 0x00, 0x02, 0x05, 0x05, 0x00, 0x03, 0x07, 0x01, 0x01
        /*0010*/ 	.byte	0x02, 0x03, 0x00, 0x00, 0x02, 0x06, 0x01, 0x00, 0x04, 0x0b, 0x08, 0x00, 0x09, 0x00, 0x00, 0x00
        /*0020*/ 	.byte	0x00, 0x00, 0x00, 0x00


//--------------------- .nv.info._Z24removeSeamVerticalKernelPhiiPiS_ --------------------------
	.section	.nv.info._Z24removeSeamVerticalKernelPhiiPiS_,"",@"SHT_CUDA_INFO"
	.sectionflags	@""
	.align	4


	//----- nvinfo : EIATTR_CUDA_API_VERSION
	.align		4
        /*0000*/ 	.byte	0x04, 0x37
        /*0002*/ 	.short	(.L_28 - .L_27)
.L_27:
        /*0004*/ 	.word	0x00000082


	//----- nvinfo : EIATTR_KPARAM_INFO
	.align		4
.L_28:
        /*0008*/ 	.byte	0x04, 0x17
        /*000a*/ 	.short	(.L_30 - .L_29)
.L_29:
        /*000c*/ 	.word	0x00000000
        /*0010*/ 	.short	0x0004
        /*0012*/ 	.short	0x0018
        /*0014*/ 	.byte	0x00, 0xf5, 0x21, 0x00


	//----- nvinfo : EIATTR_KPARAM_INFO
	.align		4
.L_30:
        /*0018*/ 	.byte	0x04, 0x17
        /*001a*/ 	.short	(.L_32 - .L_31)
.L_31:
        /*001c*/ 	.word	0x00000000
        /*0020*/ 	.short	0x0003
        /*0022*/ 	.short	0x0010
        /*0024*/ 	.byte	0x00, 0xf5, 0x21, 0x00


	//----- nvinfo : EIATTR_KPARAM_INFO
	.align		4
.L_32:
        /*0028*/ 	.byte	0x04, 0x17
        /*002a*/ 	.short	(.L_34 - .L_33)
.L_33:
        /*002c*/ 	.word	0x00000000
        /*0030*/ 	.short	0x0002
        /*0032*/ 	.short	0x000c
        /*0034*/ 	.byte	0x00, 0xf0, 0x11, 0x00


	//----- nvinfo : EIATTR_KPARAM_INFO
	.align		4
.L_34:
        /*0038*/ 	.byte	0x04, 0x17
        /*003a*/ 	.short	(.L_36 - .L_35)
.L_35:
        /*003c*/ 	.word	0x00000000
        /*0040*/ 	.short	0x0001
        /*0042*/ 	.short	0x0008
        /*0044*/ 	.byte	0x00, 0xf0, 0x11, 0x00


	//----- nvinfo : EIATTR_KPARAM_INFO
	.align		4
.L_36:
        /*0048*/ 	.byte	0x04, 0x17
        /*004a*/ 	.short	(.L_38 - .L_37)
.L_37:
        /*004c*/ 	.word	0x00000000
        /*0050*/ 	.short	0x0000
        /*0052*/ 	.short	0x0000
        /*0054*/ 	.byte	0x00, 0xf5, 0x21, 0x00


	//----- nvinfo : EIATTR_SPARSE_MMA_MASK
	.align		4
.L_38:
        /*0058*/ 	.byte	0x03, 0x50
        /*005a*/ 	.short	0x0000


	//----- nvinfo : EIATTR_MAXREG_COUNT
	.align		4
        /*005c*/ 	.byte	0x03, 0x1b
        /*005e*/ 	.short	0x00ff


	//----- nvinfo : EIATTR_MERCURY_ISA_VERSION
	.align		4
        /*0060*/ 	.byte	0x03, 0x5f
        /*0062*/ 	.short	0x0101


	//----- nvinfo : EIATTR_VRC_CTA_INIT_COUNT
	.align		4
        /*0064*/ 	.byte	0x02, 0x4a
	.zero		1
	.zero		1


	//----- nvinfo : EIATTR_EXIT_INSTR_OFFSETS
	.align		4
        /*0068*/ 	.byte	0x04, 0x1c
        /*006a*/ 	.short	(.L_40 - .L_39)


	//   ....[0]....
.L_39:
        /*006c*/ 	.word	0x000000c0


	//   ....[1]....
        /*0070*/ 	.word	0x000001e0


	//   ....[2]....
        /*0074*/ 	.word	0x000002d0


	//----- nvinfo : EIATTR_CRS_STACK_SIZE
	.align		4
.L_40:
        /*0078*/ 	.byte	0x04, 0x1e
        /*007a*/ 	.short	(.L_42 - .L_41)
.L_41:
        /*007c*/ 	.word	0x00000000


	//----- nvinfo : EIATTR_CBANK_PARAM_SIZE
	.align		4
.L_42:
        /*0080*/ 	.byte	0x03, 0x19
        /*0082*/ 	.short	0x0020


	//----- nvinfo : EIATTR_PARAM_CBANK
	.align		4
        /*0084*/ 	.byte	0x04, 0x0a
        /*0086*/ 	.short	(.L_44 - .L_43)
	.align		4
.L_43:
        /*0088*/ 	.word	index@(.nv.constant0._Z24removeSeamVerticalKernelPhiiPiS_)
        /*008c*/ 	.short	0x0380
        /*008e*/ 	.short	0x0020


	//----- nvinfo : EIATTR_SW_WAR
	.align		4
.L_44:
        /*0090*/ 	.byte	0x04, 0x36
        /*0092*/ 	.short	(.L_46 - .L_45)
.L_45:
        /*0094*/ 	.word	0x00000008
.L_46:


//--------------------- .nv.info._Z29calculateEnergyVerticalKernelPiiiS_ --------------------------
	.section	.nv.info._Z29calculateEnergyVerticalKernelPiiiS_,"",@"SHT_CUDA_INFO"
	.sectionflags	@""
	.align	4


	//----- nvinfo : EIATTR_CUDA_API_VERSION
	.align		4
        /*0000*/ 	.byte	0x04, 0x37
        /*0002*/ 	.short	(.L_48 - .L_47)
.L_47:
        /*0004*/ 	.word	0x00000082


	//----- nvinfo : EIATTR_KPARAM_INFO
	.align		4
.L_48:
        /*0008*/ 	.byte	0x04, 0x17
        /*000a*/ 	.short	(.L_50 - .L_49)
.L_49:
        /*000c*/ 	.word	0x00000000
        /*0010*/ 	.short	0x0003
        /*0012*/ 	.short	0x0010
        /*0014*/ 	.byte	0x00, 0xf5, 0x21, 0x00


	//----- nvinfo : EIATTR_KPARAM_INFO
	.align		4
.L_50:
        /*0018*/ 	.byte	0x04, 0x17
        /*001a*/ 	.short	(.L_52 - .L_51)
.L_51:
        /*001c*/ 	.word	0x00000000
        /*0020*/ 	.short	0x0002
        /*0022*/ 	.short	0x000c
        /*0024*/ 	.byte	0x00, 0xf0, 0x11, 0x00


	//----- nvinfo : EIATTR_KPARAM_INFO
	.align		4
.L_52:
        /*0028*/ 	.byte	0x04, 0x17
        /*002a*/ 	.short	(.L_54 - .L_53)
.L_53:
        /*002c*/ 	.word	0x00000000
        /*0030*/ 	.short	0x0001
        /*0032*/ 	.short	0x0008
        /*0034*/ 	.byte	0x00, 0xf0, 0x11, 0x00


	//----- nvinfo : EIATTR_KPARAM_INFO
	.align		4
.L_54:
        /*0038*/ 	.byte	0x04, 0x17
        /*003a*/ 	.short	(.L_56 - .L_55)
.L_55:
        /*003c*/ 	.word	0x00000000
        /*0040*/ 	.short	0x0000
        /*0042*/ 	.short	0x0000
        /*0044*/ 	.byte	0x00, 0xf5, 0x21, 0x00


	//----- nvinfo : EIATTR_SPARSE_MMA_MASK
	.align		4
.L_56:
        /*0048*/ 	.byte	0x03, 0x50
        /*004a*/ 	.short	0x0000


	//----- nvinfo : EIATTR_MAXREG_COUNT
	.align		4
        /*004c*/ 	.byte	0x03, 0x1b
        /*004e*/ 	.short	0x00ff


	//----- nvinfo : EIATTR_NUM_BARRIERS
	.align		4
        /*0050*/ 	.byte	0x02, 0x4c
        /*0052*/ 	.byte	0x01
	.zero		1


	//----- nvinfo : EIATTR_MERCURY_ISA_VERSION
	.align		4
        /*0054*/ 	.byte	0x03, 0x5f
        /*0056*/ 	.short	0x0101


	//----- nvinfo : EIATTR_VRC_CTA_INIT_COUNT
	.align		4
        /*0058*/ 	.byte	0x02, 0x4a
	.zero		1
	.zero		1


	//----- nvinfo : EIATTR_EXIT_INSTR_OFFSETS
	.align		4
        /*005c*/ 	.byte	0x04, 0x1c
        /*005e*/ 	.short	(.L_58 - .L_57)


	//   ....[0]....
.L_57:
        /*0060*/ 	.word	0x000000c0


	//   ....[1]....
        /*0064*/ 	.word	0x000004b0


	//   ....[2]....
        /*0068*/ 	.word	0x00000b90


	//----- nvinfo : EIATTR_CBANK_PARAM_SIZE
	.align		4
.L_58:
        /*006c*/ 	.byte	0x03, 0x19
        /*006e*/ 	.short	0x0018


	//----- nvinfo : EIATTR_PARAM_CBANK
	.align		4
        /*0070*/ 	.byte	0x04, 0x0a
        /*0072*/ 	.short	(.L_60 - .L_59)
	.align		4
.L_59:
        /*0074*/ 	.word	index@(.nv.constant0._Z29calculateEnergyVerticalKernelPiiiS_)
        /*0078*/ 	.short	0x0380
        /*007a*/ 	.short	0x0018


	//----- nvinfo : EIATTR_SW_WAR
	.align		4
.L_60:
        /*007c*/ 	.byte	0x04, 0x36
        /*007e*/ 	.short	(.L_62 - .L_61)
.L_61:
        /*0080*/ 	.word	0x00000008
.L_62:


//--------------------- .nv.info._Z19edgeDetectionKernelPhiiiPi --------------------------
	.section	.nv.info._Z19edgeDetectionKernelPhiiiPi,"",@"SHT_CUDA_INFO"
	.sectionflags	@""
	.align	4


	//----- nvinfo : EIATTR_CUDA_API_VERSION
	.align		4
        /*0000*/ 	.byte	0x04, 0x37
        /*0002*/ 	.short	(.L_64 - .L_63)
.L_63:
        /*0004*/ 	.word	0x00000082


	//----- nvinfo : EIATTR_KPARAM_INFO
	.align		4
.L_64:
        /*0008*/ 	.byte	0x04, 0x17
        /*000a*/ 	.short	(.L_66 - .L_65)
.L_65:
        /*000c*/ 	.word	0x00000000
        /*0010*/ 	.short	0x0004
        /*0012*/ 	.short	0x0018
        /*0014*/ 	.byte	0x00, 0xf5, 0x21, 0x00


	//----- nvinfo : EIATTR_KPARAM_INFO
	.align		4
.L_66:
        /*0018*/ 	.byte	0x04, 0x17
        /*001a*/ 	.short	(.L_68 - .L_67)
.L_67:
        /*001c*/ 	.word	0x00000000
        /*0020*/ 	.short	0x0003
        /*0022*/ 	.short	0x0010
        /*0024*/ 	.byte	0x00, 0xf0, 0x11, 0x00


	//----- nvinfo : EIATTR_KPARAM_INFO
	.align		4
.L_68:
        /*0028*/ 	.byte	0x04, 0x17
        /*002a*/ 	.short	(.L_70 - .L_69)
.L_69:
        /*002c*/ 	.word	0x00000000
        /*0030*/ 	.short	0x0002
        /*0032*/ 	.short	0x000c
        /*0034*/ 	.byte	0x00, 0xf0, 0x11, 0x00


	//----- nvinfo : EIATTR_KPARAM_INFO
	.align		4
.L_70:
        /*0038*/ 	.byte	0x04, 0x17
        /*003a*/ 	.short	(.L_72 - .L_71)
.L_71:
        /*003c*/ 	.word	0x00000000
        /*0040*/ 	.short	0x0001
        /*0042*/ 	.short	0x0008
        /*0044*/ 	.byte	0x00, 0xf0, 0x11, 0x00


	//----- nvinfo : EIATTR_KPARAM_INFO
	.align		4
.L_72:
        /*0048*/ 	.byte	0x04, 0x17
        /*004a*/ 	.short	(.L_74 - .L_73)
.L_73:
        /*004c*/ 	.word	0x00000000
        /*0050*/ 	.short	0x0000
        /*0052*/ 	.short	0x0000
        /*0054*/ 	.byte	0x00, 0xf5, 0x21, 0x00


	//----- nvinfo : EIATTR_SPARSE_MMA_MASK
	.align		4
.L_74:
        /*0058*/ 	.byte	0x03, 0x50
        /*005a*/ 	.short	0x0000


	//----- nvinfo : EIATTR_MAXREG_COUNT
	.align		4
        /*005c*/ 	.byte	0x03, 0x1b
        /*005e*/ 	.short	0x00ff


	//----- nvinfo : EIATTR_NUM_BARRIERS
	.align		4
        /*0060*/ 	.byte	0x02, 0x4c
        /*0062*/ 	.byte	0x01
	.zero		1


	//----- nvinfo : EIATTR_MERCURY_ISA_VERSION
	.align		4
        /*0064*/ 	.byte	0x03, 0x5f
        /*0066*/ 	.short	0x0101


	//----- nvinfo : EIATTR_VRC_CTA_INIT_COUNT
	.align		4
        /*0068*/ 	.byte	0x02, 0x4a
	.zero		1
	.zero		1


	//----- nvinfo : EIATTR_EXIT_INSTR_OFFSETS
	.align		4
        /*006c*/ 	.byte	0x04, 0x1c
        /*006e*/ 	.short	(.L_76 - .L_75)


	//   ....[0]....
.L_75:
        /*0070*/ 	.word	0x000000c0


	//   ....[1]....
        /*0074*/ 	.word	0x000015d0


	//----- nvinfo : EIATTR_CRS_STACK_SIZE
	.align		4
.L_76:
        /*0078*/ 	.byte	0x04, 0x1e
        /*007a*/ 	.short	(.L_78 - .L_77)
.L_77:
        /*007c*/ 	.word	0x00000000


	//----- nvinfo : EIATTR_CBANK_PARAM_SIZE
	.align		4
.L_78:
        /*0080*/ 	.byte	0x03, 0x19
        /*0082*/ 	.short	0x0020


	//----- nvinfo : EIATTR_PARAM_CBANK
	.align		4
        /*0084*/ 	.byte	0x04, 0x0a
        /*0086*/ 	.short	(.L_80 - .L_79)
	.align		4
.L_79:
        /*0088*/ 	.word	index@(.nv.constant0._Z19edgeDetectionKernelPhiiiPi)
        /*008c*/ 	.short	0x0380
        /*008e*/ 	.short	0x0020


	//----- nvinfo : EIATTR_SW_WAR
	.align		4
.L_80:
        /*0090*/ 	.byte	0x04, 0x36
        /*0092*/ 	.short	(.L_82 - .L_81)
.L_81:
        /*0094*/ 	.word	0x00000008
.L_82:


//--------------------- .nv.info._Z21convertRgb2GrayKernelPhiiS_ --------------------------
	.section	.nv.info._Z21convertRgb2GrayKernelPhiiS_,"",@"SHT_CUDA_INFO"
	.sectionflags	@""
	.align	4


	//----- nvinfo : EIATTR_CUDA_API_VERSION
	.align		4
        /*0000*/ 	.byte	0x04, 0x37
        /*0002*/ 	.short	(.L_84 - .L_83)
.L_83:
        /*0004*/ 	.word	0x00000082


	//----- nvinfo : EIATTR_KPARAM_INFO
	.align		4
.L_84:
        /*0008*/ 	.byte	0x04, 0x17
        /*000a*/ 	.short	(.L_86 - .L_85)
.L_85:
        /*000c*/ 	.word	0x00000000
        /*0010*/ 	.short	0x0003
        /*0012*/ 	.short	0x0010
        /*0014*/ 	.byte	0x00, 0xf5, 0x21, 0x00


	//----- nvinfo : EIATTR_KPARAM_INFO
	.align		4
.L_86:
        /*0018*/ 	.byte	0x04, 0x17
        /*001a*/ 	.short	(.L_88 - .L_87)
.L_87:
        /*001c*/ 	.word	0x00000000
        /*0020*/ 	.short	0x0002
        /*0022*/ 	.short	0x000c
        /*0024*/ 	.byte	0x00, 0xf0, 0x11, 0x00


	//----- nvinfo : EIATTR_KPARAM_INFO
	.align		4
.L_88:
        /*0028*/ 	.byte	0x04, 0x17
        /*002a*/ 	.short	(.L_90 - .L_89)
.L_89:
        /*002c*/ 	.word	0x00000000
        /*0030*/ 	.short	0x0001
        /*0032*/ 	.short	0x0008
        /*0034*/ 	.byte	0x00, 0xf0, 0x11, 0x00


	//----- nvinfo : EIATTR_KPARAM_INFO
	.align		4
.L_90:
        /*0038*/ 	.byte	0x04, 0x17
        /*003a*/ 	.short	(.L_92 - .L_91)
.L_91:
        /*003c*/ 	.word	0x00000000
        /*0040*/ 	.short	0x0000
        /*0042*/ 	.short	0x0000
        /*0044*/ 	.byte	0x00, 0xf5, 0x21, 0x00


	//----- nvinfo : EIATTR_SPARSE_MMA_MASK
	.align		4
.L_92:
        /*0048*/ 	.byte	0x03, 0x50
        /*004a*/ 	.short	0x0000


	//----- nvinfo : EIATTR_MAXREG_COUNT
	.align		4
        /*004c*/ 	.byte	0x03, 0x1b
        /*004e*/ 	.short	0x00ff


	//----- nvinfo : EIATTR_MERCURY_ISA_VERSION
	.align		4
        /*0050*/ 	.byte	0x03, 0x5f
        /*0052*/ 	.short	0x0101


	//----- nvinfo : EIATTR_VRC_CTA_INIT_COUNT
	.align		4
        /*0054*/ 	.byte	0x02, 0x4a
	.zero		1
	.zero		1


	//----- nvinfo : EIATTR_EXIT_INSTR_OFFSETS
	.align		4
        /*0058*/ 	.byte	0x04, 0x1c
        /*005a*/ 	.short	(.L_94 - .L_93)


	//   ....[0]....
.L_93:
        /*005c*/ 	.word	0x000000c0


	//   ....[1]....
        /*0060*/ 	.word	0x00000210


	//----- nvinfo : EIATTR_CBANK_PARAM_SIZE
	.align		4
.L_94:
        /*0064*/ 	.byte	0x03, 0x19
        /*0066*/ 	.short	0x0018


	//----- nvinfo : EIATTR_PARAM_CBANK
	.align		4
        /*0068*/ 	.byte	0x04, 0x0a
        /*006a*/ 	.short	(.L_96 - .L_95)
	.align		4
.L_95:
        /*006c*/ 	.word	index@(.nv.constant0._Z21convertRgb2GrayKernelPhiiS_)
        /*0070*/ 	.short	0x0380
        /*0072*/ 	.short	0x0018


	//----- nvinfo : EIATTR_SW_WAR
	.align		4
.L_96:
        /*0074*/ 	.byte	0x04, 0x36
        /*0076*/ 	.short	(.L_98 - .L_97)
.L_97:
        /*0078*/ 	.word	0x00000008
.L_98:


//--------------------- .nv.callgraph             --------------------------
	.section	.nv.callgraph,"",@"SHT_CUDA_CALLGRAPH"
	.align	4
	.sectionentsize	8
	.align		4
        /*0000*/ 	.word	0x00000000
	.align		4
        /*0004*/ 	.word	0xffffffff
	.align		4
        /*0008*/ 	.word	0x00000000
	.align		4
        /*000c*/ 	.word	0xfffffffe
	.align		4
        /*0010*/ 	.word	0x00000000
	.align		4
        /*0014*/ 	.word	0xfffffffd
	.align		4
        /*0018*/ 	.word	0x00000000
	.align		4
        /*001c*/ 	.word	0xfffffffc


//--------------------- .nv.constant4             --------------------------
	.section	.nv.constant4,"a",@progbits
	.align	8
	.align		8
.nv.constant4:
        /*0000*/ 	.dword	idx_h


//--------------------- .nv.constant3             --------------------------
	.section	.nv.constant3,"a",@progbits
	.align	4
.nv.constant3:
	.type		dc_filterX,@object
	.size		dc_filterX,(dc_filterY - dc_filterX)
dc_filterX:
	.zero		36
	.type		dc_filterY,@object
	.size		dc_filterY,(.L_2 - dc_filterY)
dc_filterY:
	.zero		36
.L_2:


//--------------------- .text._Z24removeSeamVerticalKernelPhiiPiS_ --------------------------
	.section	.text._Z24removeSeamVerticalKernelPhiiPiS_,"ax",@progbits
	.align	128
        .global         _Z24removeSeamVerticalKernelPhiiPiS_
        .type           _Z24removeSeamVerticalKernelPhiiPiS_,@function
        .size           _Z24removeSeamVerticalKernelPhiiPiS_,(.L_x_19 - _Z24removeSeamVerticalKernelPhiiPiS_)
        .other          _Z24removeSeamVerticalKernelPhiiPiS_,@"STO_CUDA_ENTRY STV_DEFAULT"
_Z24removeSeamVerticalKernelPhiiPiS_:
.text._Z24removeSeamVerticalKernelPhiiPiS_:
[----:B------:R-:W-:Y:S01]  /*0000*/  LDC R1, c[0x0][0x37c] ;  /* 0x0000df00ff017b82 */ /* 0x000fe20000000800 */
[----:B------:R-:W0:Y:S01]  /*0010*/  S2R R7, SR_TID.Y ;  /* 0x0000000000077919 */ /* 0x000e220000002200 */
[----:B------:R-:W1:Y:S01]  /*0020*/  LDCU UR4, c[0x0][0x360] ;  /* 0x00006c00ff0477ac */ /* 0x000e620008000800 */
[----:B------:R-:W0:Y:S01]  /*0030*/  S2R R2, SR_CTAID.Y ;  /* 0x0000000000027919 */ /* 0x000e220000002600 */
[----:B------:R-:W0:Y:S01]  /*0040*/  LDCU UR5, c[0x0][0x364] ;  /* 0x00006c80ff0577ac */ /* 0x000e220008000800 */
[----:B------:R-:W1:Y:S01]  /*0050*/  S2R R0, SR_TID.X ;  /* 0x0000000000007919 */ /* 0x000e620000002100 */
[----:B------:R-:W2:Y:S01]  /*0060*/  LDCU.64 UR8, c[0x0][0x388] ;  /* 0x00007100ff0877ac */ /* 0x000ea20008000a00 */
[----:B------:R-:W1:Y:S01]  /*0070*/  S2R R3, SR_CTAID.X ;  /* 0x0000000000037919 */ /* 0x000e620000002500 */
[----:B0-----:R-:W-:-:S05]  /*0080*/  IMAD R7, R2, UR5, R7 ;  /* 0x0000000502077c24 */ /* 0x001fca000f8e0207 */
[----:B--2---:R-:W-:Y:S01]  /*0090*/  ISETP.GE.AND P0, PT, R7, UR9, PT ;  /* 0x0000000907007c0c */ /* 0x004fe2000bf06270 */
[----:B-1----:R-:W-:-:S05]  /*00a0*/  IMAD R0, R3, UR4, R0 ;  /* 0x0000000403007c24 */ /* 0x002fca000f8e0200 */
[----:B------:R-:W-:-:S13]  /*00b0*/  ISETP.GE.OR P0, PT, R0, UR8, P0 ;  /* 0x0000000800007c0c */ /* 0x000fda0008706670 */
[----:B------:R-:W-:Y:S05]  /*00c0*/  @P0 EXIT ;  /* 0x000000000000094d */ /* 0x000fea0003800000 */
[----:B------:R-:W0:Y:S01]  /*00d0*/  LDC.64 R4, c[0x0][0x390] ;  /* 0x0000e400ff047b82 */ /* 0x000e220000000a00 */
[----:B------:R-:W-:Y:S01]  /*00e0*/  BSSY.RECONVERGENT B0, `(.L_x_0) ;  /* 0x000000c000007945 */ /* 0x000fe20003800200 */
[----:B------:R-:W-:Y:S01]  /*00f0*/  IMAD R0, R7, UR8, R0 ;  /* 0x0000000807007c24 */ /* 0x000fe2000f8e0200 */
[----:B------:R-:W1:Y:S01]  /*0100*/  LDCU.64 UR6, c[0x0][0x358] ;  /* 0x00006b00ff0677ac */ /* 0x000e620008000a00 */
[----:B------:R-:W-:-:S07]  /*0110*/  IMAD.MOV.U32 R6, RZ, RZ, RZ ;  /* 0x000000ffff067224 */ /* 0x000fce00078e00ff */
.L_x_1:
[----:B------:R-:W-:-:S04]  /*0120*/  IMAD.IADD R11, R7, 0x1, R6 ;  /* 0x00000001070b7824 */ /* 0x000fc800078e0206 */
[----:B0-----:R-:W-:-:S06]  /*0130*/  IMAD.WIDE.U32 R2, R11, 0x4, R4 ;  /* 0x000000040b027825 */ /* 0x001fcc00078e0004 */
[----:B-1----:R-:W2:Y:S01]  /*0140*/  LDG.E R2, desc[UR6][R2.64] ;  /* 0x0000000602027981 */ /* 0x002ea2000c1e1900 */
[C---:B------:R-:W-:Y:S01]  /*0150*/  ISETP.LT.AND P1, PT, R11.reuse, UR9, PT ;  /* 0x000000090b007c0c */ /* 0x040fe2000bf21270 */
[----:B------:R-:W-:Y:S01]  /*0160*/  VIADD R6, R6, 0x1 ;  /* 0x0000000106067836 */ /* 0x000fe20000000000 */
[----:B--2---:R-:W-:-:S04]  /*0170*/  IADD3 R9, PT, PT, -R11, R2, RZ ;  /* 0x000000020b097210 */ /* 0x004fc80007ffe1ff */
[----:B------:R-:W-:-:S13]  /*0180*/  ISETP.GE.AND P0, PT, R0, R9, PT ;  /* 0x000000090000720c */ /* 0x000fda0003f06270 */
[----:B------:R-:W-:Y:S05]  /*0190*/  @P0 BRA P1, `(.L_x_1) ;  /* 0xfffffffc00e00947 */ /* 0x000fea000083ffff */
[----:B------:R-:W-:Y:S05]  /*01a0*/  BSYNC.RECONVERGENT B0 ;  /* 0x0000000000007941 */ /* 0x000fea0003800200 */
.L_x_0:
[----:B------:R-:W-:Y:S01]  /*01b0*/  UIMAD UR4, UR9, UR8, URZ ;  /* 0x00000008090472a4 */ /* 0x000fe2000f8e02ff */
[----:B------:R-:W-:-:S05]  /*01c0*/  IADD3 R3, PT, PT, R0, R11, RZ ;  /* 0x0000000b00037210 */ /* 0x000fca0007ffe0ff */
[----:B------:R-:W-:-:S13]  /*01d0*/  ISETP.GE.AND P0, PT, R3, UR4, PT ;  /* 0x0000000403007c0c */ /* 0x000fda000bf06270 */
[----:B------:R-:W-:Y:S05]  /*01e0*/  @P0 EXIT ;  /* 0x000000000000094d */ /* 0x000fea0003800000 */
[----:B------:R-:W0:Y:S01]  /*01f0*/  LDCU.64 UR4, c[0x0][0x380] ;  /* 0x00007000ff0477ac */ /* 0x000e220008000a00 */
[----:B------:R-:W-:-:S05]  /*0200*/  IMAD R3, R3, 0x3, RZ ;  /* 0x0000000303037824 */ /* 0x000fca00078e02ff */
[----:B0-----:R-:W-:-:S04]  /*0210*/  IADD3 R2, P0, PT, R3, UR4, RZ ;  /* 0x0000000403027c10 */ /* 0x001fc8000ff1e0ff */
[----:B------:R-:W-:Y:S01]  /*0220*/  LEA.HI.X.SX32 R3, R3, UR5, 0x1, P0 ;  /* 0x0000000503037c11 */ /* 0x000fe200080f0eff */
[----:B------:R-:W0:Y:S04]  /*0230*/  LDCU.64 UR4, c[0x0][0x398] ;  /* 0x00007300ff0477ac */ /* 0x000e280008000a00 */
[----:B------:R-:W2:Y:S01]  /*0240*/  LDG.E.U8 R7, desc[UR6][R2.64] ;  /* 0x0000000602077981 */ /* 0x000ea2000c1e1100 */
[----:B------:R-:W-:-:S05]  /*0250*/  IMAD R0, R0, 0x3, RZ ;  /* 0x0000000300007824 */ /* 0x000fca00078e02ff */
[----:B0-----:R-:W-:-:S04]  /*0260*/  IADD3 R4, P0, PT, R0, UR4, RZ ;  /* 0x0000000400047c10 */ /* 0x001fc8000ff1e0ff */
[----:B------:R-:W-:-:S05]  /*0270*/  LEA.HI.X.SX32 R5, R0, UR5, 0x1, P0 ;  /* 0x0000000500057c11 */ /* 0x000fca00080f0eff */
[----:B--2---:R-:W-:Y:S04]  /*0280*/  STG.E.U8 desc[UR6][R4.64], R7 ;  /* 0x0000000704007986 */ /* 0x004fe8000c101106 */
[----:B------:R-:W2:Y:S04]  /*0290*/  LDG.E.U8 R9, desc[UR6][R2.64+0x1] ;  /* 0x0000010602097981 */ /* 0x000ea8000c1e1100 */
[----:B--2---:R-:W-:Y:S04]  /*02a0*/  STG.E.U8 desc[UR6][R4.64+0x1], R9 ;  /* 0x0000010904007986 */ /* 0x004fe8000c101106 */
[----:B------:R-:W2:Y:S04]  /*02b0*/  LDG.E.U8 R11, desc[UR6][R2.64+0x2] ;  /* 0x00000206020b7981 */ /* 0x000ea8000c1e1100 */
[----:B--2---:R-:W-:Y:S01]  /*02c0*/  STG.E.U8 desc[UR6][R4.64+0x2], R11 ;  /* 0x0000020b04007986 */ /* 0x004fe2000c101106 */
[----:B------:R-:W-:Y:S05]  /*02d0*/  EXIT ;  /* 0x000000000000794d */ /* 0x000fea0003800000 */
.L_x_2:
[----:B------:R-:W-:-:S00]  /*02e0*/  BRA `(.L_x_2) ;  /* 0xfffffffc00fc7947 */ /* 0x000fc0000383ffff */
[----:B------:R-:W-:-:S00]  /*02f0*/  NOP ;  /* 0x0000000000007918 */ /* 0x000fc00000000000 */
        /* <DEDUP_REMOVED lines=8> */
.L_x_19:


//--------------------- .text._Z29calculateEnergyVerticalKernelPiiiS_ --------------------------
	.section	.text._Z29calculateEnergyVerticalKernelPiiiS_,"ax",@progbits
	.align	128
        .global         _Z29calculateEnergyVerticalKernelPiiiS_
        .type           _Z29calculateEnergyVerticalKernelPiiiS_,@function
        .size           _Z29calculateEnergyVerticalKernelPiiiS_,(.L_x_20 - _Z29calculateEnergyVerticalKernelPiiiS_)
        .other          _Z29calculateEnergyVerticalKernelPiiiS_,@"STO_CUDA_ENTRY STV_DEFAULT"
_Z29calculateEnergyVerticalKernelPiiiS_:
.text._Z29calculateEnergyVerticalKernelPiiiS_:
[----:B------:R-:W-:Y:S01]  /*0000*/  LDC R1, c[0x0][0x37c] ;  /* 0x0000df00ff017b82 */ /* 0x000fe20000000800 */
[----:B------:R-:W0:Y:S07]  /*0010*/  S2R R9, SR_TID.X ;  /* 0x0000000000097919 */ /* 0x000e2e0000002100 */
[----:B------:R-:W1:Y:S01]  /*0020*/  LDC.64 R10, c[0x0][0x388] ;  /* 0x0000e200ff0a7b82 */ /* 0x000e620000000a00 */
[----:B------:R-:W0:Y:S01]  /*0030*/  LDCU UR4, c[0x0][0x360] ;  /* 0x00006c00ff0477ac */ /* 0x000e220008000800 */
[----:B------:R-:W0:Y:S01]  /*0040*/  S2R R0, SR_TID.Y ;  /* 0x0000000000007919 */ /* 0x000e220000002200 */
[----:B------:R-:W2:Y:S01]  /*0050*/  LDCU UR5, c[0x0][0x370] ;  /* 0x00006e00ff0577ac */ /* 0x000ea20008000800 */
[----:B------:R-:W2:Y:S01]  /*0060*/  S2R R2, SR_CTAID.X ;  /* 0x0000000000027919 */ /* 0x000ea20000002500 */
[----:B-1----:R-:W-:Y:S01]  /*0070*/  ISETP.GE.AND P0, PT, R11, 0x2, PT ;  /* 0x000000020b00780c */ /* 0x002fe20003f06270 */
[----:B0-----:R-:W-:Y:S01]  /*0080*/  IMAD R9, R0, UR4, R9 ;  /* 0x0000000400097c24 */ /* 0x001fe2000f8e0209 */
[----:B------:R-:W0:Y:S03]  /*0090*/  LDCU UR4, c[0x0][0x38c] ;  /* 0x00007180ff0477ac */ /* 0x000e260008000800 */
[----:B--2---:R-:W-:-:S05]  /*00a0*/  IMAD R9, R2, UR5, R9 ;  /* 0x0000000502097c24 */ /* 0x004fca000f8e0209 */
[----:B------:R-:W-:-:S13]  /*00b0*/  ISETP.GE.OR P0, PT, R9, R10, !P0 ;  /* 0x0000000a0900720c */ /* 0x000fda0004706670 */
[----:B0-----:R-:W-:Y:S05]  /*00c0*/  @P0 EXIT ;  /* 0x000000000000094d */ /* 0x001fea0003800000 */
[C---:B------:R-:W-:Y:S01]  /*00d0*/  LOP3.LUT R0, R11.reuse, 0x3, RZ, 0xc0, !PT ;  /* 0x000000030b007812 */ /* 0x040fe200078ec0ff */
[----:B------:R-:W-:Y:S01]  /*00e0*/  VIADD R8, R11, 0xfffffffe ;  /* 0xfffffffe0b087836 */ /* 0x000fe20000000000 */
[----:B------:R-:W0:Y:S02]  /*00f0*/  LDCU.64 UR6, c[0x0][0x358] ;  /* 0x00006b00ff0677ac */ /* 0x000e240008000a00 */
[----:B------:R-:W-:Y:S01]  /*0100*/  ISETP.NE.AND P0, PT, R0, 0x1, PT ;  /* 0x000000010000780c */ /* 0x000fe20003f05270 */
[----:B------:R-:W-:Y:S01]  /*0110*/  VIADD R0, R10, 0xffffffff ;  /* 0xffffffff0a007836 */ /* 0x000fe20000000000 */
[----:B------:R-:W-:-:S11]  /*0120*/  MOV R6, R8 ;  /* 0x0000000800067202 */ /* 0x000fd60000000f00 */
[----:B------:R-:W-:Y:S05]  /*0130*/  @!P0 BRA `(.L_x_3) ;  /* 0x0000000000d88947 */ /* 0x000fea0003800000 */
[----:B------:R-:W1:Y:S01]  /*0140*/  LDC R12, c[0x0][0x388] ;  /* 0x0000e200ff0c7b82 */ /* 0x000e620000000800 */
[----:B------:R-:W-:Y:S01]  /*0150*/  VIADD R11, R11, 0xffffffff ;  /* 0xffffffff0b0b7836 */ /* 0x000fe20000000000 */
[----:B------:R-:W-:Y:S01]  /*0160*/  MOV R17, R8 ;  /* 0x0000000800117202 */ /* 0x000fe20000000f00 */
[-CC-:B------:R-:W-:Y:S01]  /*0170*/  IMAD R19, R8, R10.reuse, R9.reuse ;  /* 0x0000000a08137224 */ /* 0x180fe200078e0209 */
[----:B------:R-:W2:Y:S01]  /*0180*/  LDCU.64 UR8, c[0x0][0x380] ;  /* 0x00007000ff0877ac */ /* 0x000ea20008000a00 */
[CC--:B------:R-:W-:Y:S01]  /*0190*/  IMAD R13, R11.reuse, R10.reuse, 0x1 ;  /* 0x000000010b0d7424 */ /* 0x0c0fe200078e020a */
[C---:B------:R-:W-:Y:S01]  /*01a0*/  LOP3.LUT R14, R11.reuse, 0x3, RZ, 0xc0, !PT ;  /* 0x000000030b0e7812 */ /* 0x040fe200078ec0ff */
[----:B------:R-:W-:Y:S01]  /*01b0*/  IMAD R15, R11, R10, R9 ;  /* 0x0000000a0b0f7224 */ /* 0x000fe200078e0209 */
[----:B------:R-:W3:Y:S03]  /*01c0*/  LDC.64 R2, c[0x0][0x390] ;  /* 0x0000e400ff027b82 */ /* 0x000ee60000000a00 */
[----:B------:R-:W-:-:S05]  /*01d0*/  IMAD.MOV R14, RZ, RZ, -R14 ;  /* 0x000000ffff0e7224 */ /* 0x000fca00078e0a0e */
[----:B------:R-:W4:Y:S02]  /*01e0*/  LDC.64 R4, c[0x0][0x380] ;  /* 0x0000e000ff047b82 */ /* 0x000f240000000a00 */
.L_x_4:
[----:B------:R-:W-:Y:S02]  /*01f0*/  ISETP.GE.AND P0, PT, R9, 0x1, PT ;  /* 0x000000010900780c */ /* 0x000fe40003f06270 */
[----:B------:R-:W-:-:S04]  /*0200*/  IADD3 R6, PT, PT, R13, -0x1, RZ ;  /* 0xffffffff0d067810 */ /* 0x000fc80007ffe0ff */
[----:B0-----:R-:W-:Y:S02]  /*0210*/  SHF.R.S32.HI R10, RZ, 0x1f, R6 ;  /* 0x0000001fff0a7819 */ /* 0x001fe40000011406 */
[----:B------:R-:W-:-:S04]  /*0220*/  IADD3 R7, P1, PT, R9, R6, RZ ;  /* 0x0000000609077210 */ /* 0x000fc80007f3e0ff */
[----:B------:R-:W-:Y:S01]  /*0230*/  LEA.HI.X.SX32 R10, R9, R10, 0x1, P1 ;  /* 0x0000000a090a7211 */ /* 0x000fe200008f0eff */
[----:B----4-:R-:W-:Y:S01]  /*0240*/  @P0 IMAD.WIDE R20, R15, 0x4, R4 ;  /* 0x000000040f140825 */ /* 0x010fe200078e0204 */
[----:B--2---:R-:W-:-:S04]  /*0250*/  LEA R6, P1, R7, UR8, 0x2 ;  /* 0x0000000807067c11 */ /* 0x004fc8000f8210ff */
[----:B------:R-:W-:Y:S01]  /*0260*/  LEA.HI.X R7, R7, UR9, R10, 0x2, P1 ;  /* 0x0000000907077c11 */ /* 0x000fe200088f140a */
[----:B0-----:R-:W2:Y:S04]  /*0270*/  @P0 LDG.E R21, desc[UR6][R20.64] ;  /* 0x0000000614150981 */ /* 0x001ea8000c1e1900 */
[----:B------:R-:W2:Y:S01]  /*0280*/  @P0 LDG.E R10, desc[UR6][R6.64+-0x4] ;  /* 0xfffffc06060a0981 */ /* 0x000ea2000c1e1900 */
[C---:B------:R-:W-:Y:S01]  /*0290*/  ISETP.GE.AND P1, PT, R9.reuse, R0, PT ;  /* 0x000000000900720c */ /* 0x040fe20003f26270 */
[----:B------:R-:W-:Y:S02]  /*02a0*/  @P0 IMAD.IADD R18, R9, 0x1, R13 ;  /* 0x0000000109120824 */ /* 0x000fe400078e020d */
[----:B-1----:R-:W-:-:S03]  /*02b0*/  IMAD R16, R17, R12, R12 ;  /* 0x0000000c11107224 */ /* 0x002fc600078e020c */
[----:B------:R-:W-:Y:S02]  /*02c0*/  @P0 IADD3 R22, PT, PT, R18, -0x1, RZ ;  /* 0xffffffff12160810 */ /* 0x000fe40007ffe0ff */
[----:B------:R-:W-:-:S05]  /*02d0*/  IADD3 R23, PT, PT, R9, R16, RZ ;  /* 0x0000001009177210 */ /* 0x000fca0007ffe0ff */
[----:B------:R-:W4:Y:S01]  /*02e0*/  @!P1 LDG.E R6, desc[UR6][R6.64+0x4] ;  /* 0x0000040606069981 */ /* 0x000f22000c1e1900 */
[----:B--2---:R-:W-:Y:S02]  /*02f0*/  ISETP.GE.AND P2, PT, R10, R21, P0 ;  /* 0x000000150a00720c */ /* 0x004fe40000746270 */
[----:B------:R-:W0:Y:S11]  /*0300*/  @!P1 LDC.64 R10, c[0x0][0x380] ;  /* 0x0000e000ff0a9b82 */ /* 0x000e360000000a00 */
[----:B------:R-:W-:-:S04]  /*0310*/  @P2 IMAD.MOV R22, RZ, RZ, R18 ;  /* 0x000000ffff162224 */ /* 0x000fc800078e0212 */
[----:B------:R-:W-:-:S04]  /*0320*/  @P0 VIADD R23, R22, 0xffffffff ;  /* 0xffffffff16170836 */ /* 0x000fc80000000000 */
[----:B0-----:R-:W-:-:S06]  /*0330*/  @!P1 IMAD.WIDE R20, R23, 0x4, R10 ;  /* 0x0000000417149825 */ /* 0x001fcc00078e020a */
[----:B------:R-:W4:Y:S01]  /*0340*/  @!P1 LDG.E R21, desc[UR6][R20.64] ;  /* 0x0000000614159981 */ /* 0x000f22000c1e1900 */
[----:B------:R-:W-:-:S05]  /*0350*/  IMAD.WIDE R10, R19, 0x4, R4 ;  /* 0x00000004130a7825 */ /* 0x000fca00078e0204 */
[----:B------:R-:W2:Y:S01]  /*0360*/  LDG.E R27, desc[UR6][R10.64] ;  /* 0x000000060a1b7981 */ /* 0x000ea2000c1e1900 */
[----:B----4-:R-:W-:-:S13]  /*0370*/  ISETP.GE.OR P0, PT, R6, R21, P1 ;  /* 0x000000150600720c */ /* 0x010fda0000f06670 */
[----:B------:R-:W-:-:S05]  /*0380*/  @!P0 IADD3 R23, PT, PT, R15, 0x1, RZ ;  /* 0x000000010f178810 */ /* 0x000fca0007ffe0ff */
[----:B------:R-:W-:-:S06]  /*0390*/  IMAD.WIDE R24, R23, 0x4, R4 ;  /* 0x0000000417187825 */ /* 0x000fcc00078e0204 */
[----:B------:R-:W2:Y:S01]  /*03a0*/  LDG.E R24, desc[UR6][R24.64] ;  /* 0x0000000618187981 */ /* 0x000ea2000c1e1900 */
[----:B------:R-:W-:-:S04]  /*03b0*/  IADD3 R14, PT, PT, R14, 0x1, RZ ;  /* 0x000000010e0e7810 */ /* 0x000fc80007ffe0ff */
[----:B------:R-:W-:Y:S01]  /*03c0*/  ISETP.NE.AND P0, PT, R14, RZ, PT ;  /* 0x000000ff0e00720c */ /* 0x000fe20003f05270 */
[----:B------:R-:W-:Y:S01]  /*03d0*/  UIADD3 UR4, UPT, UPT, UR4, -0x1, URZ ;  /* 0xffffffff04047890 */ /* 0x000fe2000fffe0ff */
[----:B------:R-:W-:Y:S01]  /*03e0*/  VIADD R17, R17, 0xffffffff ;  /* 0xffffffff11117836 */ /* 0x000fe20000000000 */
[----:B------:R-:W-:Y:S01]  /*03f0*/  IADD3 R15, PT, PT, R15, -R12, RZ ;  /* 0x8000000c0f0f7210 */ /* 0x000fe20007ffe0ff */
[----:B------:R-:W-:Y:S02]  /*0400*/  IMAD.IADD R13, R13, 0x1, -R12 ;  /* 0x000000010d0d7824 */ /* 0x000fe400078e0a0c */
[----:B--2---:R-:W-:Y:S02]  /*0410*/  IMAD.IADD R29, R24, 0x1, R27 ;  /* 0x00000001181d7824 */ /* 0x004fe400078e021b */
[----:B---3--:R-:W-:-:S03]  /*0420*/  IMAD.WIDE R26, R19, 0x4, R2 ;  /* 0x00000004131a7825 */ /* 0x008fc600078e0202 */
[----:B------:R0:W-:Y:S04]  /*0430*/  STG.E desc[UR6][R10.64], R29 ;  /* 0x0000001d0a007986 */ /* 0x0001e8000c101906 */
[----:B------:R0:W-:Y:S01]  /*0440*/  STG.E desc[UR6][R26.64], R23 ;  /* 0x000000171a007986 */ /* 0x0001e2000c101906 */
[----:B------:R-:W-:Y:S01]  /*0450*/  IADD3 R19, PT, PT, R19, -R12, RZ ;  /* 0x8000000c13137210 */ /* 0x000fe20007ffe0ff */
[----:B------:R-:W-:Y:S06]  /*0460*/  BAR.SYNC.DEFER_BLOCKING 0x0 ;  /* 0x0000000000007b1d */ /* 0x000fec0000010000 */
[----:B------:R-:W-:Y:S05]  /*0470*/  @P0 BRA `(.L_x_4) ;  /* 0xfffffffc005c0947 */ /* 0x000fea000383ffff */
[----:B------:R-:W-:-:S06]  /*0480*/  UIADD3 UR5, UPT, UPT, UR4, -0x2, URZ ;  /* 0xfffffffe04057890 */ /* 0x000fcc000fffe0ff */
[----:B------:R-:W-:-:S07]  /*0490*/  IMAD.U32 R6, RZ, RZ, UR5 ;  /* 0x00000005ff067e24 */ /* 0x000fce000f8e00ff */
.L_x_3:
[----:B------:R-:W-:-:S13]  /*04a0*/  ISETP.GE.U32.AND P0, PT, R8, 0x3, PT ;  /* 0x000000030800780c */ /* 0x000fda0003f06070 */
[----:B0-----:R-:W-:Y:S05]  /*04b0*/  @!P0 EXIT ;  /* 0x000000000000894d */ /* 0x001fea0003800000 */
[----:B------:R-:W0:Y:S01]  /*04c0*/  LDC R7, c[0x0][0x388] ;  /* 0x0000e200ff077b82 */ /* 0x000e220000000800 */
[----:B------:R-:W-:Y:S01]  /*04d0*/  ISETP.GE.AND P0, PT, R9, 0x1, PT ;  /* 0x000000010900780c */ /* 0x000fe20003f06270 */
[----:B------:R-:W1:Y:S06]  /*04e0*/  LDCU.64 UR4, c[0x0][0x380] ;  /* 0x00007000ff0477ac */ /* 0x000e6c0008000a00 */
[----:B------:R-:W2:Y:S08]  /*04f0*/  LDC.64 R4, c[0x0][0x390] ;  /* 0x0000e400ff047b82 */ /* 0x000eb00000000a00 */
[----:B------:R-:W3:Y:S02]  /*0500*/  LDC.64 R2, c[0x0][0x380] ;  /* 0x0000e000ff027b82 */ /* 0x000ee40000000a00 */
.L_x_5:
[----:B0-----:R-:W-:-:S05]  /*0510*/  IMAD R8, R6, R7, R7 ;  /* 0x0000000706087224 */ /* 0x001fca00078e0207 */
[----:B----4-:R-:W-:Y:S02]  /*0520*/  SHF.R.S32.HI R10, RZ, 0x1f, R8 ;  /* 0x0000001fff0a7819 */ /* 0x010fe40000011408 */
[CC--:B------:R-:W-:Y:S02]  /*0530*/  IADD3 R13, P1, PT, R9.reuse, R8.reuse, RZ ;  /* 0x00000008090d7210 */ /* 0x0c0fe40007f3e0ff */
[C---:B------:R-:W-:Y:S02]  /*0540*/  IADD3 R17, PT, PT, R9.reuse, R8, RZ ;  /* 0x0000000809117210 */ /* 0x040fe40007ffe0ff */
[----:B------:R-:W-:Y:S02]  /*0550*/  LEA.HI.X.SX32 R8, R9, R10, 0x1, P1 ;  /* 0x0000000a09087211 */ /* 0x000fe400008f0eff */
[----:B-1----:R-:W-:Y:S01]  /*0560*/  LEA R12, P1, R13, UR4, 0x2 ;  /* 0x000000040d0c7c11 */ /* 0x002fe2000f8210ff */
[----:B---3--:R-:W-:-:S03]  /*0570*/  @P0 IMAD.WIDE R10, R17, 0x4, R2 ;  /* 0x00000004110a0825 */ /* 0x008fc600078e0202 */
[----:B------:R-:W-:-:S03]  /*0580*/  LEA.HI.X R13, R13, UR5, R8, 0x2, P1 ;  /* 0x000000050d0d7c11 */ /* 0x000fc600088f1408 */
[----:B------:R-:W3:Y:S04]  /*0590*/  @P0 LDG.E R11, desc[UR6][R10.64] ;  /* 0x000000060a0b0981 */ /* 0x000ee8000c1e1900 */
[----:B------:R-:W3:Y:S01]  /*05a0*/  @P0 LDG.E R8, desc[UR6][R12.64+-0x4] ;  /* 0xfffffc060c080981 */ /* 0x000ee2000c1e1900 */
[----:B------:R-:W-:Y:S02]  /*05b0*/  ISETP.GE.AND P1, PT, R9, R0, PT ;  /* 0x000000000900720c */ /* 0x000fe40003f26270 */
[----:B------:R-:W-:-:S11]  /*05c0*/  MOV R19, R17 ;  /* 0x0000001100137202 */ /* 0x000fd60000000f00 */
[----:B------:R-:W0:Y:S01]  /*05d0*/  @!P1 LDC.64 R14, c[0x0][0x380] ;  /* 0x0000e000ff0e9b82 */ /* 0x000e220000000a00 */
[----:B---3--:R-:W-:Y:S01]  /*05e0*/  ISETP.GE.AND P2, PT, R8, R11, P0 ;  /* 0x0000000b0800720c */ /* 0x008fe20000746270 */
[----:B------:R-:W-:-:S12]  /*05f0*/  @P0 VIADD R8, R17, 0xffffffff ;  /* 0xffffffff11080836 */ /* 0x000fd80000000000 */
[----:B------:R-:W-:-:S05]  /*0600*/  @P2 IMAD.MOV R8, RZ, RZ, R17 ;  /* 0x000000ffff082224 */ /* 0x000fca00078e0211 */
[----:B------:R-:W-:Y:S02]  /*0610*/  @P0 MOV R19, R8 ;  /* 0x0000000800130202 */ /* 0x000fe40000000f00 */
[----:B------:R-:W3:Y:S03]  /*0620*/  @!P1 LDG.E R8, desc[UR6][R12.64+0x4] ;  /* 0x000004060c089981 */ /* 0x000ee6000c1e1900 */
[----:B0-----:R-:W-:-:S06]  /*0630*/  @!P1 IMAD.WIDE R14, R19, 0x4, R14 ;  /* 0x00000004130e9825 */ /* 0x001fcc00078e020e */
[----:B------:R-:W3:Y:S01]  /*0640*/  @!P1 LDG.E R15, desc[UR6][R14.64] ;  /* 0x000000060e0f9981 */ /* 0x000ee2000c1e1900 */
[----:B------:R-:W-:-:S04]  /*0650*/  IMAD R25, R6, R7, R9 ;  /* 0x0000000706197224 */ /* 0x000fc800078e0209 */
[----:B------:R-:W-:-:S05]  /*0660*/  IMAD.WIDE R10, R25, 0x4, R2 ;  /* 0x00000004190a7825 */ /* 0x000fca00078e0202 */
[----:B------:R-:W4:Y:S01]  /*0670*/  LDG.E R21, desc[UR6][R10.64] ;  /* 0x000000060a157981 */ /* 0x000f22000c1e1900 */
[----:B---3--:R-:W-:-:S13]  /*0680*/  ISETP.GE.OR P0, PT, R8, R15, P1 ;  /* 0x0000000f0800720c */ /* 0x008fda0000f06670 */
[----:B------:R-:W-:-:S04]  /*0690*/  @!P0 VIADD R19, R17, 0x1 ;  /* 0x0000000111138836 */ /* 0x000fc80000000000 */
[----:B------:R-:W-:-:S06]  /*06a0*/  IMAD.WIDE R16, R19, 0x4, R2 ;  /* 0x0000000413107825 */ /* 0x000fcc00078e0202 */
[----:B------:R-:W4:Y:S01]  /*06b0*/  LDG.E R16, desc[UR6][R16.64] ;  /* 0x0000000610107981 */ /* 0x000f22000c1e1900 */
[----:B--2---:R-:W-:Y:S01]  /*06c0*/  IMAD.WIDE R12, R25, 0x4, R4 ;  /* 0x00000004190c7825 */ /* 0x004fe200078e0204 */
[----:B------:R-:W-:Y:S02]  /*06d0*/  ISETP.GE.AND P0, PT, R9, 0x1, PT ;  /* 0x000000010900780c */ /* 0x000fe40003f06270 */
[----:B----4-:R-:W-:-:S05]  /*06e0*/  IADD3 R21, PT, PT, R16, R21, RZ ;  /* 0x0000001510157210 */ /* 0x010fca0007ffe0ff */
[----:B------:R-:W-:Y:S04]  /*06f0*/  STG.E desc[UR6][R10.64], R21 ;  /* 0x000000150a007986 */ /* 0x000fe8000c101906 */
[----:B------:R0:W-:Y:S01]  /*0700*/  STG.E desc[UR6][R12.64], R19 ;  /* 0x000000130c007986 */ /* 0x0001e2000c101906 */
[----:B------:R-:W-:Y:S06]  /*0710*/  BAR.SYNC.DEFER_BLOCKING 0x0 ;  /* 0x0000000000007b1d */ /* 0x000fec0000010000 */
[----:B------:R-:W2:Y:S04]  /*0720*/  @P0 LDG.E R8, desc[UR6][R10.64+-0x4] ;  /* 0xfffffc060a080981 */ /* 0x000ea8000c1e1900 */
[----:B------:R-:W2:Y:S01]  /*0730*/  @P0 LDG.E R15, desc[UR6][R10.64] ;  /* 0x000000060a0f0981 */ /* 0x000ea2000c1e1900 */
[----:B------:R-:W-:-:S02]  /*0740*/  MOV R23, R25 ;  /* 0x0000001900177202 */ /* 0x000fc40000000f00 */
[----:B--2---:R-:W-:Y:S01]  /*0750*/  ISETP.GE.AND P2, PT, R8, R15, P0 ;  /* 0x0000000f0800720c */ /* 0x004fe20000746270 */
[----:B------:R-:W-:-:S12]  /*0760*/  @P0 VIADD R8, R25, 0xffffffff ;  /* 0xffffffff19080836 */ /* 0x000fd80000000000 */
[----:B------:R-:W-:-:S05]  /*0770*/  @P2 IMAD.MOV R8, RZ, RZ, R25 ;  /* 0x000000ffff082224 */ /* 0x000fca00078e0219 */
[----:B------:R-:W-:Y:S02]  /*0780*/  @P0 MOV R23, R8 ;  /* 0x0000000800170202 */ /* 0x000fe40000000f00 */
[----:B------:R-:W2:Y:S03]  /*0790*/  @!P1 LDG.E R8, desc[UR6][R10.64+0x4] ;  /* 0x000004060a089981 */ /* 0x000ea6000c1e1900 */
[----:B------:R-:W-:-:S06]  /*07a0*/  @!P1 IMAD.WIDE R14, R23, 0x4, R2 ;  /* 0x00000004170e9825 */ /* 0x000fcc00078e0202 */
[----:B------:R-:W2:Y:S01]  /*07b0*/  @!P1 LDG.E R15, desc[UR6][R14.64] ;  /* 0x000000060e0f9981 */ /* 0x000ea2000c1e1900 */
[----:B------:R-:W-:Y:S01]  /*07c0*/  IMAD R18, R6, R7, -R7 ;  /* 0x0000000706127224 */ /* 0x000fe200078e0a07 */
[----:B--2---:R-:W-:-:S13]  /*07d0*/  ISETP.GE.OR P2, PT, R8, R15, P1 ;  /* 0x0000000f0800720c */ /* 0x004fda0000f46670 */
[----:B------:R-:W-:Y:S01]  /*07e0*/  @!P2 VIADD R23, R25, 0x1 ;  /* 0x000000011917a836 */ /* 0x000fe20000000000 */
[----:B------:R-:W-:-:S03]  /*07f0*/  IADD3 R25, PT, PT, R9, R18, RZ ;  /* 0x0000001209197210 */ /* 0x000fc60007ffe0ff */
[----:B------:R-:W-:-:S04]  /*0800*/  IMAD.WIDE R16, R23, 0x4, R2 ;  /* 0x0000000417107825 */ /* 0x000fc800078e0202 */
[C---:B0-----:R-:W-:Y:S02]  /*0810*/  IMAD.WIDE R12, R25.reuse, 0x4, R2 ;  /* 0x00000004190c7825 */ /* 0x041fe400078e0202 */
[----:B------:R-:W2:Y:S04]  /*0820*/  LDG.E R16, desc[UR6][R16.64] ;  /* 0x0000000610107981 */ /* 0x000ea8000c1e1900 */
[----:B------:R-:W2:Y:S01]  /*0830*/  LDG.E R19, desc[UR6][R12.64] ;  /* 0x000000060c137981 */ /* 0x000ea2000c1e1900 */
[----:B------:R-:W-:-:S04]  /*0840*/  IMAD.WIDE R10, R25, 0x4, R4 ;  /* 0x00000004190a7825 */ /* 0x000fc800078e0204 */
[----:B--2---:R-:W-:-:S05]  /*0850*/  IMAD.IADD R19, R16, 0x1, R19 ;  /* 0x0000000110137824 */ /* 0x004fca00078e0213 */
[----:B------:R-:W-:Y:S04]  /*0860*/  STG.E desc[UR6][R12.64], R19 ;  /* 0x000000130c007986 */ /* 0x000fe8000c101906 */
[----:B------:R0:W-:Y:S01]  /*0870*/  STG.E desc[UR6][R10.64], R23 ;  /* 0x000000170a007986 */ /* 0x0001e2000c101906 */
[----:B------:R-:W-:Y:S06]  /*0880*/  BAR.SYNC.DEFER_BLOCKING 0x0 ;  /* 0x0000000000007b1d */ /* 0x000fec0000010000 */
[----:B------:R-:W2:Y:S04]  /*0890*/  @P0 LDG.E R8, desc[UR6][R12.64+-0x4] ;  /* 0xfffffc060c080981 */ /* 0x000ea8000c1e1900 */
[----:B------:R-:W2:Y:S01]  /*08a0*/  @P0 LDG.E R15, desc[UR6][R12.64] ;  /* 0x000000060c0f0981 */ /* 0x000ea2000c1e1900 */
[----:B------:R-:W-:Y:S01]  /*08b0*/  IMAD.MOV.U32 R21, RZ, RZ, R25 ;  /* 0x000000ffff157224 */ /* 0x000fe200078e0019 */
[----:B--2---:R-:W-:-:S02]  /*08c0*/  ISETP.GE.AND P2, PT, R8, R15, P0 ;  /* 0x0000000f0800720c */ /* 0x004fc40000746270 */
[----:B------:R-:W-:-:S11]  /*08d0*/  @P0 IADD3 R8, PT, PT, R25, -0x1, RZ ;  /* 0xffffffff19080810 */ /* 0x000fd60007ffe0ff */
[----:B------:R-:W-:-:S05]  /*08e0*/  @P2 IADD3 R8, PT, PT, R25, RZ, RZ ;  /* 0x000000ff19082210 */ /* 0x000fca0007ffe0ff */
[----:B------:R-:W-:Y:S02]  /*08f0*/  @P0 IMAD.MOV.U32 R21, RZ, RZ, R8 ;  /* 0x000000ffff150224 */ /* 0x000fe400078e0008 */
[----:B------:R-:W2:Y:S02]  /*0900*/  @!P1 LDG.E R8, desc[UR6][R12.64+0x4] ;  /* 0x000004060c089981 */ /* 0x000ea4000c1e1900 */
[----:B------:R-:W-:-:S06]  /*0910*/  @!P1 IMAD.WIDE R14, R21, 0x4, R2 ;  /* 0x00000004150e9825 */ /* 0x000fcc00078e0202 */
[----:B------:R-:W2:Y:S01]  /*0920*/  @!P1 LDG.E R15, desc[UR6][R14.64] ;  /* 0x000000060e0f9981 */ /* 0x000ea2000c1e1900 */
[----:B------:R-:W-:Y:S02]  /*0930*/  IADD3 R18, PT, PT, R18, -R7, RZ ;  /* 0x8000000712127210 */ /* 0x000fe40007ffe0ff */
        /* <DEDUP_REMOVED lines=9> */
[----:B------:R0:W-:Y:S04]  /*09d0*/  STG.E desc[UR6][R10.64], R19 ;  /* 0x000000130a007986 */ /* 0x0001e8000c101906 */
        /* <DEDUP_REMOVED lines=12> */
[----:B0-----:R-:W-:-:S05]  /*0aa0*/  IADD3 R19, PT, PT, R9, -R7, R18 ;  /* 0x8000000709137210 */ /* 0x001fca0007ffe012 */
[----:B------:R-:W-:-:S05]  /*0ab0*/  IMAD.WIDE R16, R19, 0x4, R2 ;  /* 0x0000000413107825 */ /* 0x000fca00078e0202 */
[----:B-1----:R-:W3:Y:S01]  /*0ac0*/  LDG.E R21, desc[UR6][R16.64] ;  /* 0x0000000610157981 */ /* 0x002ee2000c1e1900 */
[----:B--2---:R-:W-:-:S13]  /*0ad0*/  ISETP.GE.OR P2, PT, R8, R15, P1 ;  /* 0x0000000f0800720c */ /* 0x004fda0000f46670 */
[----:B------:R-:W-:-:S05]  /*0ae0*/  @!P2 IADD3 R23, PT, PT, R25, 0x1, RZ ;  /* 0x000000011917a810 */ /* 0x000fca0007ffe0ff */
[----:B------:R-:W-:-:S06]  /*0af0*/  IMAD.WIDE R12, R23, 0x4, R2 ;  /* 0x00000004170c7825 */ /* 0x000fcc00078e0202 */
[----:B------:R-:W3:Y:S01]  /*0b00*/  LDG.E R12, desc[UR6][R12.64] ;  /* 0x000000060c0c7981 */ /* 0x000ee2000c1e1900 */
[C---:B------:R-:W-:Y:S01]  /*0b10*/  ISETP.GT.AND P1, PT, R6.reuse, 0x3, PT ;  /* 0x000000030600780c */ /* 0x040fe20003f24270 */
[----:B------:R-:W-:Y:S01]  /*0b20*/  IMAD.WIDE R10, R19, 0x4, R4 ;  /* 0x00000004130a7825 */ /* 0x000fe200078e0204 */
[----:B------:R-:W-:-:S03]  /*0b30*/  IADD3 R6, PT, PT, R6, -0x4, RZ ;  /* 0xfffffffc06067810 */ /* 0x000fc60007ffe0ff */
[----:B---3--:R-:W-:-:S05]  /*0b40*/  IMAD.IADD R21, R12, 0x1, R21 ;  /* 0x000000010c157824 */ /* 0x008fca00078e0215 */
[----:B------:R4:W-:Y:S04]  /*0b50*/  STG.E desc[UR6][R16.64], R21 ;  /* 0x0000001510007986 */ /* 0x0009e8000c101906 */
[----:B------:R4:W-:Y:S01]  /*0b60*/  STG.E desc[UR6][R10.64], R23 ;  /* 0x000000170a007986 */ /* 0x0009e2000c101906 */
[----:B------:R-:W-:Y:S06]  /*0b70*/  BAR.SYNC.DEFER_BLOCKING 0x0 ;  /* 0x0000000000007b1d */ /* 0x000fec0000010000 */
[----:B------:R-:W-:Y:S05]  /*0b80*/  @P1 BRA `(.L_x_5) ;  /* 0xfffffff800601947 */ /* 0x000fea000383ffff */
[----:B------:R-:W-:Y:S05]  /*0b90*/  EXIT ;  /* 0x000000000000794d */ /* 0x000fea0003800000 */
.L_x_6:
        /* <DEDUP_REMOVED lines=14> */
.L_x_20:


//--------------------- .text._Z19edgeDetectionKernelPhiiiPi --------------------------
	.section	.text._Z19edgeDetectionKernelPhiiiPi,"ax",@progbits
	.align	128
        .global         _Z19edgeDetectionKernelPhiiiPi
        .type           _Z19edgeDetectionKernelPhiiiPi,@function
        .size           _Z19edgeDetectionKernelPhiiiPi,(.L_x_21 - _Z19edgeDetectionKernelPhiiiPi)
        .other          _Z19edgeDetectionKernelPhiiiPi,@"STO_CUDA_ENTRY STV_DEFAULT"
_Z19edgeDetectionKernelPhiiiPi:
.text._Z19edgeDetectionKernelPhiiiPi:
[----:B------:R-:W-:Y:S01]  /*0000*/  LDC R1, c[0x0][0x37c] ;  /* 0x0000df00ff017b82 */ /* 0x000fe20000000800 */
[----:B------:R-:W0:Y:S07]  /*0010*/  S2R R5, SR_TID.Y ;  /* 0x0000000000057919 */ /* 0x000e2e0000002200 */
[----:B------:R-:W1:Y:S01]  /*0020*/  LDC R7, c[0x0][0x360] ;  /* 0x0000d800ff077b82 */ /* 0x000e620000000800 */
[----:B------:R-:W2:Y:S01]  /*0030*/  LDCU.64 UR4, c[0x0][0x388] ;  /* 0x00007100ff0477ac */ /* 0x000ea20008000a00 */
[----:B------:R-:W1:Y:S06]  /*0040*/  S2R R4, SR_TID.X ;  /* 0x0000000000047919 */ /* 0x000e6c0000002100 */
[----:B------:R-:W0:Y:S08]  /*0050*/  S2UR UR7, SR_CTAID.Y ;  /* 0x00000000000779c3 */ /* 0x000e300000002600 */
[----:B------:R-:W0:Y:S08]  /*0060*/  LDC R6, c[0x0][0x364] ;  /* 0x0000d900ff067b82 */ /* 0x000e300000000800 */
[----:B------:R-:W1:Y:S01]  /*0070*/  S2UR UR6, SR_CTAID.X ;  /* 0x00000000000679c3 */ /* 0x000e620000002500 */
[----:B0-----:R-:W-:-:S05]  /*0080*/  IMAD R3, R6, UR7, R5 ;  /* 0x0000000706037c24 */ /* 0x001fca000f8e0205 */
[----:B--2---:R-:W-:Y:S01]  /*0090*/  ISETP.GE.AND P0, PT, R3, UR5, PT ;  /* 0x0000000503007c0c */ /* 0x004fe2000bf06270 */
[----:B-1----:R-:W-:-:S05]  /*00a0*/  IMAD R2, R7, UR6, R4 ;  /* 0x0000000607027c24 */ /* 0x002fca000f8e0204 */
[----:B------:R-:W-:-:S13]  /*00b0*/  ISETP.GE.OR P0, PT, R2, UR4, P0 ;  /* 0x0000000402007c0c */ /* 0x000fda0008706670 */
[----:B------:R-:W-:Y:S05]  /*00c0*/  @P0 EXIT ;  /* 0x000000000000094d */ /* 0x000fea0003800000 */
[----:B------:R-:W-:Y:S01]  /*00d0*/  IMAD R13, R7, R6, RZ ;  /* 0x00000006070d7224 */ /* 0x000fe200078e02ff */
[----:B------:R-:W0:Y:S01]  /*00e0*/  LDC R10, c[0x0][0x390] ;  /* 0x0000e400ff0a7b82 */ /* 0x000e220000000800 */
[----:B------:R-:W-:Y:S01]  /*00f0*/  HFMA2 R8, -RZ, RZ, 0, 0 ;  /* 0x00000000ff087431 */ /* 0x000fe200000001ff */
[----:B------:R-:W1:Y:S01]  /*0100*/  LDCU.64 UR12, c[0x0][0x358] ;  /* 0x00006b00ff0c77ac */ /* 0x000e620008000a00 */
[----:B------:R-:W2:Y:S01]  /*0110*/  I2F.U32.RP R12, R13 ;  /* 0x0000000d000c7306 */ /* 0x000ea20000209000 */
[----:B------:R-:W-:Y:S01]  /*0120*/  IMAD.MOV R15, RZ, RZ, -R13 ;  /* 0x000000ffff0f7224 */ /* 0x000fe200078e0a0d */
[----:B------:R-:W-:-:S06]  /*0130*/  ISETP.NE.U32.AND P2, PT, R13, RZ, PT ;  /* 0x000000ff0d00720c */ /* 0x000fcc0003f45070 */
[----:B--2---:R-:W2:Y:S01]  /*0140*/  MUFU.RCP R12, R12 ;  /* 0x0000000c000c7308 */ /* 0x004ea20000001000 */
[----:B0-----:R-:W-:-:S04]  /*0150*/  LEA.HI R10, R10, R10, RZ, 0x1 ;  /* 0x0000000a0a0a7211 */ /* 0x001fc800078f08ff */
[----:B------:R-:W-:-:S04]  /*0160*/  SHF.R.S32.HI R10, RZ, 0x1, R10 ;  /* 0x00000001ff0a7819 */ /* 0x000fc8000001140a */
[C---:B------:R-:W-:Y:S01]  /*0170*/  LEA R0, R10.reuse, R7, 0x1 ;  /* 0x000000070a007211 */ /* 0x040fe200078e08ff */
[----:B------:R-:W-:Y:S01]  /*0180*/  IMAD R11, R10, 0x2, R6 ;  /* 0x000000020a0b7824 */ /* 0x000fe200078e0206 */
[----:B--2---:R-:W-:-:S06]  /*0190*/  IADD3 R9, PT, PT, R12, 0xffffffe, RZ ;  /* 0x0ffffffe0c097810 */ /* 0x004fcc0007ffe0ff */
[----:B------:R-:W0:Y:S02]  /*01a0*/  F2I.FTZ.U32.TRUNC.NTZ R9, R9 ;  /* 0x0000000900097305 */ /* 0x000e24000021f000 */
[----:B0-----:R-:W-:-:S04]  /*01b0*/  IMAD R15, R15, R9, RZ ;  /* 0x000000090f0f7224 */ /* 0x001fc800078e02ff */
[----:B------:R-:W-:-:S04]  /*01c0*/  IMAD.HI.U32 R15, R9, R15, R8 ;  /* 0x0000000f090f7227 */ /* 0x000fc800078e0008 */
[----:B------:R-:W-:-:S04]  /*01d0*/  IMAD R8, R0, R11, -0x1 ;  /* 0xffffffff00087424 */ /* 0x000fc800078e020b */
[----:B------:R-:W-:-:S04]  /*01e0*/  IMAD.HI.U32 R9, R15, R8, RZ ;  /* 0x000000080f097227 */ /* 0x000fc800078e00ff */
[----:B------:R-:W-:-:S04]  /*01f0*/  IMAD.MOV R12, RZ, RZ, -R9 ;  /* 0x000000ffff0c7224 */ /* 0x000fc800078e0a09 */
[----:B------:R-:W-:-:S05]  /*0200*/  IMAD R12, R13, R12, R8 ;  /* 0x0000000c0d0c7224 */ /* 0x000fca00078e0208 */
[----:B------:R-:W-:-:S13]  /*0210*/  ISETP.GE.U32.AND P0, PT, R12, R13, PT ;  /* 0x0000000d0c00720c */ /* 0x000fda0003f06070 */
[----:B------:R-:W-:Y:S01]  /*0220*/  @P0 IADD3 R12, PT, PT, -R13, R12, RZ ;  /* 0x0000000c0d0c0210 */ /* 0x000fe20007ffe1ff */
[----:B------:R-:W-:-:S03]  /*0230*/  @P0 VIADD R9, R9, 0x1 ;  /* 0x0000000109090836 */ /* 0x000fc60000000000 */
[----:B------:R-:W-:-:S13]  /*0240*/  ISETP.GE.U32.AND P1, PT, R12, R13, PT ;  /* 0x0000000d0c00720c */ /* 0x000fda0003f26070 */
[----:B------:R-:W-:Y:S02]  /*0250*/  @P1 IADD3 R9, PT, PT, R9, 0x1, RZ ;  /* 0x0000000109091810 */ /* 0x000fe40007ffe0ff */
[----:B------:R-:W-:-:S04]  /*0260*/  @!P2 LOP3.LUT R9, RZ, R13, RZ, 0x33, !PT ;  /* 0x0000000dff09a212 */ /* 0x000fc800078e33ff */
[----:B------:R-:W-:-:S13]  /*0270*/  ISETP.GT.U32.AND P0, PT, R9, 0x7ffffffe, PT ;  /* 0x7ffffffe0900780c */ /* 0x000fda0003f04070 */
[----:B-1----:R-:W-:Y:S05]  /*0280*/  @P0 BRA `(.L_x_7) ;  /* 0x0000000400680947 */ /* 0x002fea0003800000 */
[----:B------:R-:W0:Y:S01]  /*0290*/  I2F.U32.RP R11, R6 ;  /* 0x00000006000b7306 */ /* 0x000e220000209000 */
[----:B------:R-:W1:Y:S01]  /*02a0*/  S2UR UR7, SR_CgaCtaId ;  /* 0x00000000000779c3 */ /* 0x000e620000008800 */
[----:B------:R-:W-:Y:S01]  /*02b0*/  ISETP.NE.U32.AND P3, PT, R6, RZ, PT ;  /* 0x000000ff0600720c */ /* 0x000fe20003f65070 */
[----:B------:R-:W-:Y:S01]  /*02c0*/  BSSY.RECONVERGENT B0, `(.L_x_7) ;  /* 0x0000056000007945 */ /* 0x000fe20003800200 */
[----:B------:R-:W-:Y:S01]  /*02d0*/  UMOV UR6, 0x400 ;  /* 0x0000040000067882 */ /* 0x000fe20000000000 */
[----:B------:R-:W-:Y:S01]  /*02e0*/  UIADD3 UR4, UPT, UPT, UR4, -0x1, URZ ;  /* 0xffffffff04047890 */ /* 0x000fe2000fffe0ff */
[----:B------:R-:W2:Y:S02]  /*02f0*/  LDCU.128 UR8, c[0x0][0x380] ;  /* 0x00007000ff0877ac */ /* 0x000ea40008000c00 */
[----:B------:R-:W3:Y:S01]  /*0300*/  I2F.U32.RP R16, R7 ;  /* 0x0000000700107306 */ /* 0x000ee20000209000 */
[----:B------:R-:W-:-:S07]  /*0310*/  UIADD3 UR5, UPT, UPT, UR5, -0x1, URZ ;  /* 0xffffffff05057890 */ /* 0x000fce000fffe0ff */
[----:B0-----:R-:W0:Y:S08]  /*0320*/  MUFU.RCP R11, R11 ;  /* 0x0000000b000b7308 */ /* 0x001e300000001000 */
[----:B---3--:R-:W3:Y:S01]  /*0330*/  MUFU.RCP R16, R16 ;  /* 0x0000001000107308 */ /* 0x008ee20000001000 */
[----:B-1----:R-:W-:Y:S01]  /*0340*/  ULEA UR6, UR7, UR6, 0x18 ;  /* 0x0000000607067291 */ /* 0x002fe2000f8ec0ff */
[----:B0-----:R-:W-:-:S06]  /*0350*/  VIADD R12, R11, 0xffffffe ;  /* 0x0ffffffe0b0c7836 */ /* 0x001fcc0000000000 */
[----:B------:R-:W-:Y:S01]  /*0360*/  I2F.U32.RP R11, R0 ;  /* 0x00000000000b7306 */ /* 0x000fe20000209000 */
[----:B---3--:R-:W-:-:S07]  /*0370*/  IADD3 R14, PT, PT, R16, 0xffffffe, RZ ;  /* 0x0ffffffe100e7810 */ /* 0x008fce0007ffe0ff */
[----:B------:R0:W1:Y:S08]  /*0380*/  F2I.FTZ.U32.TRUNC.NTZ R13, R12 ;  /* 0x0000000c000d7305 */ /* 0x000070000021f000 */
[----:B------:R3:W4:Y:S01]  /*0390*/  F2I.FTZ.U32.TRUNC.NTZ R15, R14 ;  /* 0x0000000e000f7305 */ /* 0x000722000021f000 */
[----:B0-----:R-:W-:Y:S02]  /*03a0*/  IMAD.MOV.U32 R12, RZ, RZ, RZ ;  /* 0x000000ffff0c7224 */ /* 0x001fe400078e00ff */
[----:B-1----:R-:W-:-:S05]  /*03b0*/  IMAD.MOV R19, RZ, RZ, -R13 ;  /* 0x000000ffff137224 */ /* 0x002fca00078e0a0d */
[----:B------:R-:W0:Y:S01]  /*03c0*/  MUFU.RCP R11, R11 ;  /* 0x0000000b000b7308 */ /* 0x000e220000001000 */
[----:B---3--:R-:W-:Y:S01]  /*03d0*/  MOV R14, RZ ;  /* 0x000000ff000e7202 */ /* 0x008fe20000000f00 */
[----:B------:R-:W-:Y:S01]  /*03e0*/  IMAD R19, R19, R6, RZ ;  /* 0x0000000613137224 */ /* 0x000fe200078e02ff */
[----:B----4-:R-:W-:-:S03]  /*03f0*/  IADD3 R18, PT, PT, RZ, -R15, RZ ;  /* 0x8000000fff127210 */ /* 0x010fc60007ffe0ff */
[----:B------:R-:W-:-:S04]  /*0400*/  IMAD.HI.U32 R12, R13, R19, R12 ;  /* 0x000000130d0c7227 */ /* 0x000fc800078e000c */
[----:B------:R-:W-:Y:S02]  /*0410*/  IMAD R17, R18, R7, RZ ;  /* 0x0000000712117224 */ /* 0x000fe400078e02ff */
[----:B------:R-:W-:-:S04]  /*0420*/  IMAD.HI.U32 R12, R12, R3, RZ ;  /* 0x000000030c0c7227 */ /* 0x000fc800078e00ff */
[----:B------:R-:W-:Y:S01]  /*0430*/  IMAD.HI.U32 R15, R15, R17, R14 ;  /* 0x000000110f0f7227 */ /* 0x000fe200078e000e */
[----:B------:R-:W-:-:S05]  /*0440*/  IADD3 R12, PT, PT, -R12, RZ, RZ ;  /* 0x000000ff0c0c7210 */ /* 0x000fca0007ffe1ff */
[----:B------:R-:W-:-:S04]  /*0450*/  IMAD.HI.U32 R15, R15, R2, RZ ;  /* 0x000000020f0f7227 */ /* 0x000fc800078e00ff */
[----:B------:R-:W-:Y:S02]  /*0460*/  IMAD.MOV R14, RZ, RZ, -R15 ;  /* 0x000000ffff0e7224 */ /* 0x000fe400078e0a0f */
[----:B------:R-:W-:Y:S01]  /*0470*/  IMAD R15, R6, R12, R3 ;  /* 0x0000000c060f7224 */ /* 0x000fe200078e0203 */
[----:B0-----:R-:W-:Y:S01]  /*0480*/  IADD3 R12, PT, PT, R11, 0xffffffe, RZ ;  /* 0x0ffffffe0b0c7810 */ /* 0x001fe20007ffe0ff */
[----:B------:R-:W-:Y:S01]  /*0490*/  IMAD R14, R7, R14, R2 ;  /* 0x0000000e070e7224 */ /* 0x000fe200078e0202 */
[----:B------:R-:W-:Y:S02]  /*04a0*/  IADD3 R11, PT, PT, RZ, -R0, RZ ;  /* 0x80000000ff0b7210 */ /* 0x000fe40007ffe0ff */
[----:B------:R-:W-:Y:S01]  /*04b0*/  ISETP.GE.U32.AND P1, PT, R15, R6, PT ;  /* 0x000000060f00720c */ /* 0x000fe20003f26070 */
[----:B------:R0:W1:Y:S01]  /*04c0*/  F2I.FTZ.U32.TRUNC.NTZ R13, R12 ;  /* 0x0000000c000d7305 */ /* 0x000062000021f000 */
[----:B------:R-:W-:Y:S02]  /*04d0*/  ISETP.GE.U32.AND P0, PT, R14, R7, PT ;  /* 0x000000070e00720c */ /* 0x000fe40003f06070 */
[----:B0-----:R-:W-:-:S09]  /*04e0*/  MOV R12, RZ ;  /* 0x000000ff000c7202 */ /* 0x001fd20000000f00 */
[-C--:B------:R-:W-:Y:S02]  /*04f0*/  @P1 IADD3 R15, PT, PT, R15, -R6.reuse, RZ ;  /* 0x800000060f0f1210 */ /* 0x080fe40007ffe0ff */
[----:B------:R-:W-:Y:S01]  /*0500*/  @P0 IMAD.IADD R14, R14, 0x1, -R7 ;  /* 0x000000010e0e0824 */ /* 0x000fe200078e0a07 */
[----:B------:R-:W-:Y:S01]  /*0510*/  ISETP.NE.U32.AND P1, PT, R7, RZ, PT ;  /* 0x000000ff0700720c */ /* 0x000fe20003f25070 */
[----:B-1----:R-:W-:Y:S01]  /*0520*/  IMAD R11, R11, R13, RZ ;  /* 0x0000000d0b0b7224 */ /* 0x002fe200078e02ff */
[----:B------:R-:W-:Y:S02]  /*0530*/  ISETP.GE.U32.AND P2, PT, R15, R6, PT ;  /* 0x000000060f00720c */ /* 0x000fe40003f46070 */
[----:B------:R-:W-:Y:S01]  /*0540*/  ISETP.GE.U32.AND P0, PT, R14, R7, PT ;  /* 0x000000070e00720c */ /* 0x000fe20003f06070 */
[----:B------:R-:W-:Y:S01]  /*0550*/  IMAD.HI.U32 R11, R13, R11, R12 ;  /* 0x0000000b0d0b7227 */ /* 0x000fe200078e000c */
[----:B------:R-:W-:-:S09]  /*0560*/  LOP3.LUT R12, RZ, R0, RZ, 0x33, !PT ;  /* 0x00000000ff0c7212 */ /* 0x000fd200078e33ff */
[----:B------:R-:W-:Y:S01]  /*0570*/  @P2 IMAD.IADD R15, R15, 0x1, -R6 ;  /* 0x000000010f0f2824 */ /* 0x000fe200078e0a06 */
[----:B------:R-:W-:Y:S01]  /*0580*/  @!P3 LOP3.LUT R15, RZ, R6, RZ, 0x33, !PT ;  /* 0x00000006ff0fb212 */ /* 0x000fe200078e33ff */
[----:B------:R-:W-:Y:S01]  /*0590*/  IMAD R6, R7, R5, R4 ;  /* 0x0000000507067224 */ /* 0x000fe200078e0204 */
[-C--:B------:R-:W-:Y:S02]  /*05a0*/  @P0 IADD3 R14, PT, PT, R14, -R7.reuse, RZ ;  /* 0x800000070e0e0210 */ /* 0x080fe40007ffe0ff */
[----:B------:R-:W-:Y:S02]  /*05b0*/  @!P1 LOP3.LUT R14, RZ, R7, RZ, 0x33, !PT ;  /* 0x00000007ff0e9212 */ /* 0x000fe400078e33ff */
[----:B------:R-:W-:Y:S02]  /*05c0*/  ISETP.NE.U32.AND P0, PT, R0, RZ, PT ;  /* 0x000000ff0000720c */ /* 0x000fe40003f05070 */
[C---:B------:R-:W-:Y:S01]  /*05d0*/  IADD3 R13, PT, PT, R10.reuse, R14, RZ ;  /* 0x0000000e0a0d7210 */ /* 0x040fe20007ffe0ff */
[----:B------:R-:W-:Y:S01]  /*05e0*/  IMAD.IADD R10, R10, 0x1, R15 ;  /* 0x000000010a0a7824 */ /* 0x000fe200078e020f */
[----:B------:R-:W-:Y:S01]  /*05f0*/  MOV R14, RZ ;  /* 0x000000ff000e7202 */ /* 0x000fe20000000f00 */
[----:B--2---:R-:W-:-:S08]  /*0600*/  IMAD R15, R9, R6, R6 ;  /* 0x00000006090f7224 */ /* 0x004fd000078e0206 */
.L_x_9:
[----:B0-----:R-:W-:-:S05]  /*0610*/  IADD3 R17, PT, PT, R15, R14, RZ ;  /* 0x0000000e0f117210 */ /* 0x001fca0007ffe0ff */
[----:B------:R-:W-:-:S04]  /*0620*/  IMAD.HI.U32 R7, R11, R17, RZ ;  /* 0x000000110b077227 */ /* 0x000fc800078e00ff */
[----:B------:R-:W-:-:S04]  /*0630*/  IMAD.MOV R19, RZ, RZ, -R7 ;  /* 0x000000ffff137224 */ /* 0x000fc800078e0a07 */
[----:B------:R-:W-:-:S05]  /*0640*/  IMAD R19, R0, R19, R17 ;  /* 0x0000001300137224 */ /* 0x000fca00078e0211 */
[----:B------:R-:W-:-:S13]  /*0650*/  ISETP.GE.U32.AND P1, PT, R19, R0, PT ;  /* 0x000000001300720c */ /* 0x000fda0003f26070 */
[----:B------:R-:W-:Y:S02]  /*0660*/  @P1 IADD3 R19, PT, PT, -R0, R19, RZ ;  /* 0x0000001300131210 */ /* 0x000fe40007ffe1ff */
[----:B------:R-:W-:Y:S02]  /*0670*/  @P1 IADD3 R7, PT, PT, R7, 0x1, RZ ;  /* 0x0000000107071810 */ /* 0x000fe40007ffe0ff */
[----:B------:R-:W-:Y:S02]  /*0680*/  ISETP.GT.U32.AND P1, PT, R17, R8, PT ;  /* 0x000000081100720c */ /* 0x000fe40003f24070 */
[----:B------:R-:W-:-:S13]  /*0690*/  ISETP.GE.U32.AND P2, PT, R19, R0, PT ;  /* 0x000000001300720c */ /* 0x000fda0003f46070 */
[----:B------:R-:W-:Y:S01]  /*06a0*/  @P2 VIADD R7, R7, 0x1 ;  /* 0x0000000107072836 */ /* 0x000fe20000000000 */
[----:B------:R-:W-:Y:S06]  /*06b0*/  @P1 BRA `(.L_x_8) ;  /* 0x0000000000581947 */ /* 0x000fec0003800000 */
[----:B------:R-:W-:-:S04]  /*06c0*/  SEL R7, R12, R7, !P0 ;  /* 0x000000070c077207 */ /* 0x000fc80004000000 */
[----:B------:R-:W-:Y:S02]  /*06d0*/  IADD3 R6, PT, PT, -R7, RZ, RZ ;  /* 0x000000ff07067210 */ /* 0x000fe40007ffe1ff */
[----:B------:R-:W-:-:S03]  /*06e0*/  IADD3 R7, PT, PT, -R10, R3, R7 ;  /* 0x000000030a077210 */ /* 0x000fc60007ffe107 */
[----:B------:R-:W-:Y:S01]  /*06f0*/  IMAD R6, R0, R6, R17 ;  /* 0x0000000600067224 */ /* 0x000fe200078e0211 */
[C---:B------:R-:W-:Y:S02]  /*0700*/  ISETP.GE.AND P3, PT, R7.reuse, UR11, PT ;  /* 0x0000000b07007c0c */ /* 0x040fe4000bf66270 */
[----:B------:R-:W-:Y:S02]  /*0710*/  ISETP.GE.AND P2, PT, R7, RZ, PT ;  /* 0x000000ff0700720c */ /* 0x000fe40003f46270 */
[----:B------:R-:W-:Y:S02]  /*0720*/  IADD3 R6, PT, PT, -R13, R2, R6 ;  /* 0x000000020d067210 */ /* 0x000fe40007ffe106 */
[----:B------:R-:W-:Y:S02]  /*0730*/  SEL R7, R7, UR5, !P3 ;  /* 0x0000000507077c07 */ /* 0x000fe4000d800000 */
[C---:B------:R-:W-:Y:S02]  /*0740*/  ISETP.GE.AND P1, PT, R6.reuse, UR10, PT ;  /* 0x0000000a06007c0c */ /* 0x040fe4000bf26270 */
[----:B------:R-:W-:-:S02]  /*0750*/  ISETP.GE.AND P3, PT, R6, RZ, PT ;  /* 0x000000ff0600720c */ /* 0x000fc40003f66270 */
[----:B------:R-:W-:Y:S02]  /*0760*/  SEL R6, R6, UR4, !P1 ;  /* 0x0000000406067c07 */ /* 0x000fe4000c800000 */
[----:B------:R-:W-:Y:S02]  /*0770*/  SEL R7, R7, RZ, P2 ;  /* 0x000000ff07077207 */ /* 0x000fe40001000000 */
[----:B------:R-:W-:-:S05]  /*0780*/  SEL R6, R6, RZ, P3 ;  /* 0x000000ff06067207 */ /* 0x000fca0001800000 */
[----:B------:R-:W-:-:S05]  /*0790*/  IMAD R7, R7, UR10, R6 ;  /* 0x0000000a07077c24 */ /* 0x000fca000f8e0206 */
[----:B------:R-:W-:-:S04]  /*07a0*/  IADD3 R6, P1, PT, R7, UR8, RZ ;  /* 0x0000000807067c10 */ /* 0x000fc8000ff3e0ff */
[----:B------:R-:W-:-:S05]  /*07b0*/  LEA.HI.X.SX32 R7, R7, UR9, 0x1, P1 ;  /* 0x0000000907077c11 */ /* 0x000fca00088f0eff */
[----:B------:R-:W2:Y:S01]  /*07c0*/  LDG.E.U8 R6, desc[UR12][R6.64] ;  /* 0x0000000c06067981 */ /* 0x000ea2000c1e1100 */
[C---:B------:R-:W-:Y:S02]  /*07d0*/  ISETP.NE.AND P1, PT, R14.reuse, R9, PT ;  /* 0x000000090e00720c */ /* 0x040fe40003f25270 */
[----:B------:R-:W-:-:S05]  /*07e0*/  IADD3 R16, PT, PT, R14, 0x1, RZ ;  /* 0x000000010e107810 */ /* 0x000fca0007ffe0ff */
[----:B------:R-:W-:Y:S01]  /*07f0*/  IMAD.MOV.U32 R14, RZ, RZ, R16 ;  /* 0x000000ffff0e7224 */ /* 0x000fe200078e0010 */
[----:B--2---:R0:W-:Y:S05]  /*0800*/  STS.U8 [R17+UR6], R6 ;  /* 0x0000000611007988 */ /* 0x0041ea0008000006 */
[----:B------:R-:W-:Y:S05]  /*0810*/  @P1 BRA `(.L_x_9) ;  /* 0xfffffffc007c1947 */ /* 0x000fea000383ffff */
.L_x_8:
[----:B------:R-:W-:Y:S05]  /*0820*/  BSYNC.RECONVERGENT B0 ;  /* 0x0000000000007941 */ /* 0x000fea0003800200 */
.L_x_7:
[----:B------:R-:W1:Y:S01]  /*0830*/  LDCU UR6, c[0x0][0x390] ;  /* 0x00007200ff0677ac */ /* 0x000e620008000800 */
[----:B------:R-:W-:Y:S02]  /*0840*/  MOV R14, RZ ;  /* 0x000000ff000e7202 */ /* 0x000fe40000000f00 */
[----:B------:R-:W-:Y:S01]  /*0850*/  MOV R13, RZ ;  /* 0x000000ff000d7202 */ /* 0x000fe20000000f00 */
[----:B-1----:R-:W-:Y:S01]  /*0860*/  UISETP.GE.AND UP0, UPT, UR6, 0x1, UPT ;  /* 0x000000010600788c */ /* 0x002fe2000bf06270 */
[----:B------:R-:W-:Y:S08]  /*0870*/  BAR.SYNC.DEFER_BLOCKING 0x0 ;  /* 0x0000000000007b1d */ /* 0x000ff00000010000 */
[----:B------:R-:W-:Y:S05]  /*0880*/  BRA.U !UP0, `(.L_x_10) ;  /* 0x0000000d08347547 */ /* 0x000fea000b800000 */
[----:B------:R-:W1:Y:S01]  /*0890*/  S2R R7, SR_CgaCtaId ;  /* 0x0000000000077919 */ /* 0x000e620000008800 */
[----:B------:R-:W-:Y:S01]  /*08a0*/  ULOP3.LUT UR11, UR6, 0x7, URZ, 0xc0, !UPT ;  /* 0x00000007060b7892 */ /* 0x000fe2000f8ec0ff */
[----:B0-----:R-:W-:Y:S01]  /*08b0*/  MOV R6, 0x400 ;  /* 0x0000040000067802 */ /* 0x001fe20000000f00 */
[----:B------:R-:W-:Y:S01]  /*08c0*/  ULOP3.LUT UR14, UR6, 0x3, URZ, 0xc0, !UPT ;  /* 0x00000003060e7892 */ /* 0x000fe2000f8ec0ff */
[----:B------:R-:W-:Y:S01]  /*08d0*/  IMAD.MOV.U32 R13, RZ, RZ, RZ ;  /* 0x000000ffff0d7224 */ /* 0x000fe200078e00ff */
[----:B------:R-:W-:Y:S01]  /*08e0*/  UIADD3 UR4, UPT, UPT, UR11, -0x1, URZ ;  /* 0xffffffff0b047890 */ /* 0x000fe2000fffe0ff */
[----:B------:R-:W-:Y:S01]  /*08f0*/  MOV R14, RZ ;  /* 0x000000ff000e7202 */ /* 0x000fe20000000f00 */
[----:B------:R-:W-:Y:S02]  /*0900*/  ULOP3.LUT UR6, UR6, 0x7ffffff8, URZ, 0xc0, !UPT ;  /* 0x7ffffff806067892 */ /* 0x000fe4000f8ec0ff */
[----:B------:R-:W-:Y:S02]  /*0910*/  UISETP.GE.U32.AND UP0, UPT, UR4, 0x3, UPT ;  /* 0x000000030400788c */ /* 0x000fe4000bf06070 */
[----:B------:R-:W-:Y:S01]  /*0920*/  UIADD3 UR9, UPT, UPT, -UR6, URZ, URZ ;  /* 0x000000ff06097290 */ /* 0x000fe2000fffe1ff */
[----:B------:R-:W-:Y:S01]  /*0930*/  UMOV UR4, URZ ;  /* 0x000000ff00047c82 */ /* 0x000fe20008000000 */
[----:B-1----:R-:W-:-:S04]  /*0940*/  LEA R7, R7, R6, 0x18 ;  /* 0x0000000607077211 */ /* 0x002fc800078ec0ff */
[----:B------:R-:W-:-:S07]  /*0950*/  IADD3 R6, PT, PT, R4, 0x3, R7 ;  /* 0x0000000304067810 */ /* 0x000fce0007ffe007 */
.L_x_16:
[----:B------:R-:W0:Y:S01]  /*0960*/  LDCU UR24, c[0x0][0x390] ;  /* 0x00007200ff1877ac */ /* 0x000e220008000800 */
[----:B------:R-:W-:Y:S01]  /*0970*/  IADD3 R7, PT, PT, R5, UR4, RZ ;  /* 0x0000000405077c10 */ /* 0x000fe2000fffe0ff */
[----:B------:R-:W-:-:S04]  /*0980*/  UMOV UR5, URZ ;  /* 0x000000ff00057c82 */ /* 0x000fc80008000000 */
[----:B------:R-:W-:-:S04]  /*0990*/  IMAD R7, R0, R7, RZ ;  /* 0x0000000700077224 */ /* 0x000fc800078e02ff */
[----:B------:R-:W-:Y:S01]  /*09a0*/  IMAD.IADD R8, R7, 0x1, R4 ;  /* 0x0000000107087824 */ /* 0x000fe200078e0204 */
[----:B0-----:R-:W-:Y:S02]  /*09b0*/  UISETP.GE.U32.AND UP2, UPT, UR24, 0x8, UPT ;  /* 0x000000081800788c */ /* 0x001fe4000bf46070 */
[----:B------:R-:W-:Y:S02]  /*09c0*/  UIMAD UR10, UR4, UR24, URZ ;  /* 0x00000018040a72a4 */ /* 0x000fe4000f8e02ff */
[----:B------:R-:W-:-:S04]  /*09d0*/  UIADD3 UR4, UPT, UPT, UR4, 0x1, URZ ;  /* 0x0000000104047890 */ /* 0x000fc8000fffe0ff */
[----:B------:R-:W-:Y:S01]  /*09e0*/  UISETP.NE.AND UP1, UPT, UR4, UR24, UPT ;  /* 0x000000180400728c */ /* 0x000fe2000bf25270 */
[----:B------:R-:W-:Y:S10]  /*09f0*/  BRA.U !UP2, `(.L_x_11) ;  /* 0x000000050a547547 */ /* 0x000ff4000b800000 */
[----:B------:R-:W-:Y:S01]  /*0a00*/  USHF.L.U32 UR5, UR10, 0x2, URZ ;  /* 0x000000020a057899 */ /* 0x000fe200080006ff */
[----:B------:R-:W-:Y:S01]  /*0a10*/  IADD3 R7, PT, PT, R6, R7, RZ ;  /* 0x0000000706077210 */ /* 0x000fe20007ffe0ff */
[----:B------:R-:W-:Y:S02]  /*0a20*/  UMOV UR7, 0x10 ;  /* 0x0000001000077882 */ /* 0x000fe40000000000 */
[----:B------:R-:W-:Y:S02]  /*0a30*/  UIADD3 UR8, UPT, UPT, UR5, 0x34, URZ ;  /* 0x0000003405087890 */ /* 0x000fe4000fffe0ff */
[----:B------:R-:W-:Y:S01]  /*0a40*/  UIMAD UR7, UR10, 0x4, UR7 ;  /* 0x000000040a0778a4 */ /* 0x000fe2000f8e0207 */
[----:B------:R-:W-:-:S11]  /*0a50*/  UMOV UR5, UR9 ;  /* 0x0000000900057c82 */ /* 0x000fd60008000000 */
.L_x_12:
[----:B------:R-:W0:Y:S01]  /*0a60*/  LDS.U8 R12, [R7+-0x3] ;  /* 0xfffffd00070c7984 */ /* 0x000e220000000000 */
[----:B------:R-:W0:Y:S03]  /*0a70*/  LDCU UR15, c[0x3][UR7+-0x10] ;  /* 0x00fffe00070f77ac */ /* 0x000e260008000800 */
[----:B------:R-:W1:Y:S01]  /*0a80*/  LDS.U8 R17, [R7+-0x2] ;  /* 0xfffffe0007117984 */ /* 0x000e620000000000 */
[----:B------:R-:W2:Y:S03]  /*0a90*/  LDCU UR16, c[0x3][UR8+-0x10] ;  /* 0x00fffe00081077ac */ /* 0x000ea60008000800 */
[----:B------:R-:W3:Y:S01]  /*0aa0*/  LDS.U8 R20, [R7+-0x1] ;  /* 0xffffff0007147984 */ /* 0x000ee20000000000 */
[----:B------:R-:W1:Y:S03]  /*0ab0*/  LDCU UR17, c[0x3][UR7+-0xc] ;  /* 0x00fffe80071177ac */ /* 0x000e660008000800 */
[----:B------:R-:W4:Y:S01]  /*0ac0*/  LDS.U8 R9, [R7] ;  /* 0x0000000007097984 */ /* 0x000f220000000000 */
[----:B------:R-:W5:Y:S03]  /*0ad0*/  LDCU UR18, c[0x3][UR8+-0xc] ;  /* 0x00fffe80081277ac */ /* 0x000f660008000800 */
[----:B------:R-:W4:Y:S01]  /*0ae0*/  LDS.U8 R10, [R7+0x1] ;  /* 0x00000100070a7984 */ /* 0x000f220000000000 */
[----:B------:R-:W3:Y:S03]  /*0af0*/  LDCU UR19, c[0x3][UR7+-0x8] ;  /* 0x00ffff00071377ac */ /* 0x000ee60008000800 */
[----:B------:R-:W4:Y:S01]  /*0b00*/  LDS.U8 R11, [R7+0x2] ;  /* 0x00000200070b7984 */ /* 0x000f220000000000 */
[----:B------:R-:W4:Y:S01]  /*0b10*/  LDCU UR21, c[0x3][UR7+-0x4] ;  /* 0x00ffff80071577ac */ /* 0x000f220008000800 */
[----:B------:R-:W4:Y:S01]  /*0b20*/  LDCU UR20, c[0x3][UR8+-0x8] ;  /* 0x00ffff00081477ac */ /* 0x000f220008000800 */
[----:B------:R-:W4:Y:S01]  /*0b30*/  LDCU UR22, c[0x3][UR8+-0x4] ;  /* 0x00ffff80081677ac */ /* 0x000f220008000800 */
[----:B------:R-:W4:Y:S01]  /*0b40*/  LDCU UR23, c[0x3][UR7] ;  /* 0x00c00000071777ac */ /* 0x000f220008000800 */
[----:B------:R-:W-:Y:S01]  /*0b50*/  UIADD3 UR5, UPT, UPT, UR5, 0x8, URZ ;  /* 0x0000000805057890 */ /* 0x000fe2000fffe0ff */
[C---:B0-----:R-:W-:Y:S01]  /*0b60*/  IMAD R15, R12.reuse, UR15, RZ ;  /* 0x0000000f0c0f7c24 */ /* 0x041fe2000f8e02ff */
[----:B------:R-:W0:Y:S01]  /*0b70*/  LDCU UR15, c[0x3][UR8] ;  /* 0x00c00000080f77ac */ /* 0x000e220008000800 */
[----:B--2---:R-:W-:-:S02]  /*0b80*/  IMAD R12, R12, UR16, RZ ;  /* 0x000000100c0c7c24 */ /* 0x004fc4000f8e02ff */
[C---:B-1----:R-:W-:Y:S01]  /*0b90*/  IMAD R18, R17.reuse, UR17, RZ ;  /* 0x0000001111127c24 */ /* 0x042fe2000f8e02ff */
[----:B------:R-:W-:Y:S01]  /*0ba0*/  I2FP.F32.S32 R16, R15 ;  /* 0x0000000f00107245 */ /* 0x000fe20000201400 */
[----:B-----5:R-:W-:Y:S01]  /*0bb0*/  IMAD R17, R17, UR18, RZ ;  /* 0x0000001211117c24 */ /* 0x020fe2000f8e02ff */
[----:B------:R-:W-:Y:S01]  /*0bc0*/  I2FP.F32.S32 R15, R12 ;  /* 0x0000000c000f7245 */ /* 0x000fe20000201400 */
[----:B------:R-:W1:Y:S01]  /*0bd0*/  LDCU UR16, c[0x3][UR7+0x4] ;  /* 0x00c00080071077ac */ /* 0x000e620008000800 */
[----:B------:R-:W2:Y:S01]  /*0be0*/  LDS.U8 R12, [R7+0x3] ;  /* 0x00000300070c7984 */ /* 0x000ea20000000000 */
[----:B------:R-:W-:Y:S01]  /*0bf0*/  FADD R16, R16, R13 ;  /* 0x0000000d10107221 */ /* 0x000fe20000000000 */
[----:B------:R-:W-:Y:S01]  /*0c00*/  I2FP.F32.S32 R19, R18 ;  /* 0x0000001200137245 */ /* 0x000fe20000201400 */
[----:B---3--:R-:W-:Y:S01]  /*0c10*/  IMAD R18, R20, UR19, RZ ;  /* 0x0000001314127c24 */ /* 0x008fe2000f8e02ff */
[----:B------:R3:W5:Y:S01]  /*0c20*/  LDS.U8 R13, [R7+0x4] ;  /* 0x00000400070d7984 */ /* 0x0007620000000000 */
[----:B------:R-:W-:Y:S01]  /*0c30*/  FADD R15, R15, R14 ;  /* 0x0000000e0f0f7221 */ /* 0x000fe20000000000 */
[----:B------:R-:W3:Y:S01]  /*0c40*/  LDCU UR17, c[0x3][UR8+0x4] ;  /* 0x00c00080081177ac */ /* 0x000ee20008000800 */
[----:B------:R-:W-:Y:S01]  /*0c50*/  I2FP.F32.S32 R14, R17 ;  /* 0x00000011000e7245 */ /* 0x000fe20000201400 */
[----:B------:R-:W-:Y:S01]  /*0c60*/  FADD R16, R16, R19 ;  /* 0x0000001310107221 */ /* 0x000fe20000000000 */
[----:B------:R-:W-:Y:S01]  /*0c70*/  I2FP.F32.S32 R17, R18 ;  /* 0x0000001200117245 */ /* 0x000fe20000201400 */
[----:B----4-:R-:W-:Y:S01]  /*0c80*/  IMAD R18, R9, UR21, RZ ;  /* 0x0000001509127c24 */ /* 0x010fe2000f8e02ff */
[----:B------:R-:W2:Y:S01]  /*0c90*/  LDCU UR18, c[0x3][UR7+0x8] ;  /* 0x00c00100071277ac */ /* 0x000ea20008000800 */
[----:B------:R-:W-:-:S02]  /*0ca0*/  IMAD R20, R20, UR20, RZ ;  /* 0x0000001414147c24 */ /* 0x000fc4000f8e02ff */
[----:B------:R-:W-:Y:S01]  /*0cb0*/  FADD R14, R15, R14 ;  /* 0x0000000e0f0e7221 */ /* 0x000fe20000000000 */
[----:B------:R-:W-:Y:S01]  /*0cc0*/  FADD R16, R16, R17 ;  /* 0x0000001110107221 */ /* 0x000fe20000000000 */
[----:B------:R-:W4:Y:S01]  /*0cd0*/  LDCU UR19, c[0x3][UR8+0x8] ;  /* 0x00c00100081377ac */ /* 0x000f220008000800 */
[----:B------:R-:W-:Y:S01]  /*0ce0*/  I2FP.F32.S32 R15, R18 ;  /* 0x00000012000f7245 */ /* 0x000fe20000201400 */
[----:B------:R-:W-:Y:S01]  /*0cf0*/  IMAD R9, R9, UR22, RZ ;  /* 0x0000001609097c24 */ /* 0x000fe2000f8e02ff */
[----:B------:R-:W-:Y:S01]  /*0d00*/  I2FP.F32.S32 R19, R20 ;  /* 0x0000001400137245 */ /* 0x000fe20000201400 */
[----:B------:R-:W5:Y:S01]  /*0d10*/  LDCU UR20, c[0x3][UR7+0xc] ;  /* 0x00c00180071477ac */ /* 0x000f620008000800 */
[----:B------:R-:W-:Y:S02]  /*0d20*/  IMAD R17, R10, UR23, RZ ;  /* 0x000000170a117c24 */ /* 0x000fe4000f8e02ff */
[----:B------:R-:W-:Y:S01]  /*0d30*/  FADD R15, R16, R15 ;  /* 0x0000000f100f7221 */ /* 0x000fe20000000000 */
[----:B0-----:R-:W-:Y:S01]  /*0d40*/  IMAD R16, R10, UR15, RZ ;  /* 0x0000000f0a107c24 */ /* 0x001fe2000f8e02ff */
[----:B------:R-:W0:Y:S01]  /*0d50*/  LDCU UR21, c[0x3][UR8+0xc] ;  /* 0x00c00180081577ac */ /* 0x000e220008000800 */
[----:B------:R-:W-:Y:S01]  /*0d60*/  I2FP.F32.S32 R9, R9 ;  /* 0x0000000900097245 */ /* 0x000fe20000201400 */
[----:B------:R-:W-:Y:S01]  /*0d70*/  FADD R14, R14, R19 ;  /* 0x000000130e0e7221 */ /* 0x000fe20000000000 */
[----:B------:R-:W-:Y:S01]  /*0d80*/  I2FP.F32.S32 R10, R17 ;  /* 0x00000011000a7245 */ /* 0x000fe20000201400 */
[C---:B-1----:R-:W-:Y:S01]  /*0d90*/  IMAD R17, R11.reuse, UR16, RZ ;  /* 0x000000100b117c24 */ /* 0x042fe2000f8e02ff */
[----:B------:R-:W-:Y:S01]  /*0da0*/  I2FP.F32.S32 R16, R16 ;  /* 0x0000001000107245 */ /* 0x000fe20000201400 */
[----:B---3--:R-:W-:-:S02]  /*0db0*/  IMAD R11, R11, UR17, RZ ;  /* 0x000000110b0b7c24 */ /* 0x008fc4000f8e02ff */
[----:B------:R-:W-:Y:S01]  /*0dc0*/  FADD R9, R14, R9 ;  /* 0x000000090e097221 */ /* 0x000fe20000000000 */
[----:B------:R-:W-:Y:S01]  /*0dd0*/  FADD R10, R15, R10 ;  /* 0x0000000a0f0a7221 */ /* 0x000fe20000000000 */
[----:B------:R-:W-:Y:S01]  /*0de0*/  I2FP.F32.S32 R17, R17 ;  /* 0x0000001100117245 */ /* 0x000fe20000201400 */
[----:B------:R-:W-:Y:S01]  /*0df0*/  UISETP.NE.AND UP2, UPT, UR5, URZ, UPT ;  /* 0x000000ff0500728c */ /* 0x000fe2000bf45270 */
[----:B------:R-:W-:Y:S01]  /*0e00*/  I2FP.F32.S32 R14, R11 ;  /* 0x0000000b000e7245 */ /* 0x000fe20000201400 */
[----:B------:R-:W-:Y:S01]  /*0e10*/  FADD R9, R9, R16 ;  /* 0x0000001009097221 */ /* 0x000fe20000000000 */
[----:B------:R-:W-:Y:S01]  /*0e20*/  IADD3 R7, PT, PT, R7, 0x8, RZ ;  /* 0x0000000807077810 */ /* 0x000fe20007ffe0ff */
[----:B------:R-:W-:Y:S01]  /*0e30*/  FADD R10, R10, R17 ;  /* 0x000000110a0a7221 */ /* 0x000fe20000000000 */
[----:B------:R-:W-:Y:S01]  /*0e40*/  UIADD3 UR8, UPT, UPT, UR8, 0x20, URZ ;  /* 0x0000002008087890 */ /* 0x000fe2000fffe0ff */
[----:B------:R-:W-:Y:S01]  /*0e50*/  FADD R9, R9, R14 ;  /* 0x0000000e09097221 */ /* 0x000fe20000000000 */
[C---:B--2---:R-:W-:Y:S01]  /*0e60*/  IMAD R11, R12.reuse, UR18, RZ ;  /* 0x000000120c0b7c24 */ /* 0x044fe2000f8e02ff */
[----:B------:R-:W-:Y:S01]  /*0e70*/  UIADD3 UR7, UPT, UPT, UR7, 0x20, URZ ;  /* 0x0000002007077890 */ /* 0x000fe2000fffe0ff */
[----:B----4-:R-:W-:-:S02]  /*0e80*/  IMAD R12, R12, UR19, RZ ;  /* 0x000000130c0c7c24 */ /* 0x010fc4000f8e02ff */
[C---:B-----5:R-:W-:Y:S01]  /*0e90*/  IMAD R14, R13.reuse, UR20, RZ ;  /* 0x000000140d0e7c24 */ /* 0x060fe2000f8e02ff */
[----:B------:R-:W-:Y:S01]  /*0ea0*/  I2FP.F32.S32 R11, R11 ;  /* 0x0000000b000b7245 */ /* 0x000fe20000201400 */
[----:B0-----:R-:W-:Y:S01]  /*0eb0*/  IMAD R15, R13, UR21, RZ ;  /* 0x000000150d0f7c24 */ /* 0x001fe2000f8e02ff */
[----:B------:R-:W-:Y:S02]  /*0ec0*/  I2FP.F32.S32 R12, R12 ;  /* 0x0000000c000c7245 */ /* 0x000fe40000201400 */
[----:B------:R-:W-:Y:S01]  /*0ed0*/  I2FP.F32.S32 R13, R14 ;  /* 0x0000000e000d7245 */ /* 0x000fe20000201400 */
[----:B------:R-:W-:Y:S01]  /*0ee0*/  FADD R10, R10, R11 ;  /* 0x0000000b0a0a7221 */ /* 0x000fe20000000000 */
[----:B------:R-:W-:Y:S01]  /*0ef0*/  I2FP.F32.S32 R14, R15 ;  /* 0x0000000f000e7245 */ /* 0x000fe20000201400 */
[----:B------:R-:W-:Y:S02]  /*0f00*/  FADD R9, R9, R12 ;  /* 0x0000000c09097221 */ /* 0x000fe40000000000 */
[----:B------:R-:W-:-:S02]  /*0f10*/  FADD R13, R10, R13 ;  /* 0x0000000d0a0d7221 */ /* 0x000fc40000000000 */
[----:B------:R-:W-:Y:S01]  /*0f20*/  FADD R14, R9, R14 ;  /* 0x0000000e090e7221 */ /* 0x000fe20000000000 */
[----:B------:R-:W-:Y:S06]  /*0f30*/  BRA.U UP2, `(.L_x_12) ;  /* 0xfffffff902c87547 */ /* 0x000fec000b83ffff */
[----:B------:R-:W-:-:S05]  /*0f40*/  UMOV UR5, UR6 ;  /* 0x0000000600057c82 */ /* 0x000fca0008000000 */
.L_x_11:
[----:B------:R-:W-:-:S09]  /*0f50*/  UISETP.NE.AND UP2, UPT, UR11, URZ, UPT ;  /* 0x000000ff0b00728c */ /* 0x000fd2000bf45270 */
[----:B------:R-:W-:Y:S05]  /*0f60*/  BRA.U !UP2, `(.L_x_13) ;  /* 0x000000050a787547 */ /* 0x000fea000b800000 */
[----:B------:R-:W-:Y:S01]  /*0f70*/  UISETP.NE.AND UP2, UPT, UR14, URZ, UPT ;  /* 0x000000ff0e00728c */ /* 0x000fe2000bf45270 */
[----:B------:R-:W-:Y:S10]  /*0f80*/  BRA.U !UP0, `(.L_x_14) ;  /* 0x0000000108b47547 */ /* 0x000ff4000b800000 */
[----:B------:R-:W0:Y:S01]  /*0f90*/  S2R R10, SR_CgaCtaId ;  /* 0x00000000000a7919 */ /* 0x000e220000008800 */
[----:B------:R-:W-:Y:S01]  /*0fa0*/  MOV R7, 0x400 ;  /* 0x0000040000077802 */ /* 0x000fe20000000f00 */
[----:B------:R-:W-:Y:S02]  /*0fb0*/  UIADD3 UR7, UPT, UPT, UR10, UR5, URZ ;  /* 0x000000050a077290 */ /* 0x000fe4000fffe0ff */
[----:B------:R-:W-:Y:S02]  /*0fc0*/  UIADD3 UR8, UPT, UPT, UR10, UR5, URZ ;  /* 0x000000050a087290 */ /* 0x000fe4000fffe0ff */
[----:B------:R-:W-:Y:S02]  /*0fd0*/  USHF.L.U32 UR7, UR7, 0x2, URZ ;  /* 0x0000000207077899 */ /* 0x000fe400080006ff */
[----:B------:R-:W-:-:S10]  /*0fe0*/  USHF.L.U32 UR8, UR8, 0x2, URZ ;  /* 0x0000000208087899 */ /* 0x000fd400080006ff */
[----:B------:R-:W1:Y:S01]  /*0ff0*/  LDCU UR15, c[0x3][UR7] ;  /* 0x00c00000070f77ac */ /* 0x000e620008000800 */
[----:B------:R-:W2:Y:S01]  /*1000*/  LDCU UR7, c[0x3][UR7+0x24] ;  /* 0x00c00480070777ac */ /* 0x000ea20008000800 */
[----:B------:R-:W3:Y:S01]  /*1010*/  LDCU UR16, c[0x3][UR8+0x4] ;  /* 0x00c00080081077ac */ /* 0x000ee20008000800 */
[----:B------:R-:W4:Y:S01]  /*1020*/  LDCU UR17, c[0x3][UR8+0x28] ;  /* 0x00c00500081177ac */ /* 0x000f220008000800 */
[----:B0-----:R-:W-:Y:S01]  /*1030*/  LEA R7, R10, R7, 0x18 ;  /* 0x000000070a077211 */ /* 0x001fe200078ec0ff */
[----:B------:R-:W0:Y:S03]  /*1040*/  LDCU UR18, c[0x3][UR8+0x8] ;  /* 0x00c00100081277ac */ /* 0x000e260008000800 */
[----:B------:R-:W-:Y:S01]  /*1050*/  IADD3 R7, PT, PT, R7, UR5, R8 ;  /* 0x0000000507077c10 */ /* 0x000fe2000fffe008 */
[----:B------:R-:W5:Y:S04]  /*1060*/  LDCU UR19, c[0x3][UR8+0x2c] ;  /* 0x00c00580081377ac */ /* 0x000f680008000800 */
[----:B------:R-:W1:Y:S01]  /*1070*/  LDS.U8 R9, [R7] ;  /* 0x0000000007097984 */ /* 0x000e620000000000 */
[----:B------:R-:W5:Y:S03]  /*1080*/  LDCU UR20, c[0x3][UR8+0xc] ;  /* 0x00c00180081477ac */ /* 0x000f660008000800 */
[----:B------:R-:W3:Y:S01]  /*1090*/  LDS.U8 R11, [R7+0x1] ;  /* 0x00000100070b7984 */ /* 0x000ee20000000000 */
[----:B------:R-:W5:Y:S03]  /*10a0*/  LDCU UR8, c[0x3][UR8+0x30] ;  /* 0x00c00600080877ac */ /* 0x000f660008000800 */
[----:B------:R-:W0:Y:S01]  /*10b0*/  LDS.U8 R15, [R7+0x2] ;  /* 0x00000200070f7984 */ /* 0x000e220000000000 */
[----:B------:R-:W-:-:S03]  /*10c0*/  UIADD3 UR5, UPT, UPT, UR5, 0x4, URZ ;  /* 0x0000000405057890 */ /* 0x000fc6000fffe0ff */
[----:B------:R3:W5:Y:S01]  /*10d0*/  LDS.U8 R16, [R7+0x3] ;  /* 0x0000030007107984 */ /* 0x0007620000000000 */
[C---:B-1----:R-:W-:Y:S02]  /*10e0*/  IMAD R10, R9.reuse, UR15, RZ ;  /* 0x0000000f090a7c24 */ /* 0x042fe4000f8e02ff */
[----:B--2---:R-:W-:Y:S02]  /*10f0*/  IMAD R9, R9, UR7, RZ ;  /* 0x0000000709097c24 */ /* 0x004fe4000f8e02ff */
[C---:B---3--:R-:W-:Y:S01]  /*1100*/  IMAD R7, R11.reuse, UR16, RZ ;  /* 0x000000100b077c24 */ /* 0x048fe2000f8e02ff */
[----:B------:R-:W-:Y:S01]  /*1110*/  I2FP.F32.S32 R10, R10 ;  /* 0x0000000a000a7245 */ /* 0x000fe20000201400 */
[----:B----4-:R-:W-:Y:S01]  /*1120*/  IMAD R11, R11, UR17, RZ ;  /* 0x000000110b0b7c24 */ /* 0x010fe2000f8e02ff */
[----:B------:R-:W-:Y:S02]  /*1130*/  I2FP.F32.S32 R9, R9 ;  /* 0x0000000900097245 */ /* 0x000fe40000201400 */
[----:B------:R-:W-:Y:S01]  /*1140*/  I2FP.F32.S32 R7, R7 ;  /* 0x0000000700077245 */ /* 0x000fe20000201400 */
[----:B------:R-:W-:Y:S01]  /*1150*/  FADD R10, R13, R10 ;  /* 0x0000000a0d0a7221 */ /* 0x000fe20000000000 */
[C---:B0-----:R-:W-:Y:S01]  /*1160*/  IMAD R13, R15.reuse, UR18, RZ ;  /* 0x000000120f0d7c24 */ /* 0x041fe2000f8e02ff */
[----:B------:R-:W-:Y:S01]  /*1170*/  I2FP.F32.S32 R12, R11 ;  /* 0x0000000b000c7245 */ /* 0x000fe20000201400 */
[----:B------:R-:W-:Y:S01]  /*1180*/  FADD R9, R14, R9 ;  /* 0x000000090e097221 */ /* 0x000fe20000000000 */
[----:B-----5:R-:W-:-:S02]  /*1190*/  IMAD R15, R15, UR19, RZ ;  /* 0x000000130f0f7c24 */ /* 0x020fc4000f8e02ff */
[----:B------:R-:W-:Y:S01]  /*11a0*/  FADD R7, R10, R7 ;  /* 0x000000070a077221 */ /* 0x000fe20000000000 */
[----:B------:R-:W-:Y:S01]  /*11b0*/  I2FP.F32.S32 R10, R13 ;  /* 0x0000000d000a7245 */ /* 0x000fe20000201400 */
[C---:B------:R-:W-:Y:S02]  /*11c0*/  IMAD R11, R16.reuse, UR20, RZ ;  /* 0x00000014100b7c24 */ /* 0x040fe4000f8e02ff */
[----:B------:R-:W-:Y:S01]  /*11d0*/  FADD R9, R9, R12 ;  /* 0x0000000c09097221 */ /* 0x000fe20000000000 */
[----:B------:R-:W-:Y:S01]  /*11e0*/  IMAD R16, R16, UR8, RZ ;  /* 0x0000000810107c24 */ /* 0x000fe2000f8e02ff */
[----:B------:R-:W-:Y:S01]  /*11f0*/  I2FP.F32.S32 R12, R15 ;  /* 0x0000000f000c7245 */ /* 0x000fe20000201400 */
[----:B------:R-:W-:Y:S01]  /*1200*/  FADD R7, R7, R10 ;  /* 0x0000000a07077221 */ /* 0x000fe20000000000 */
[----:B------:R-:W-:Y:S02]  /*1210*/  I2FP.F32.S32 R10, R11 ;  /* 0x0000000b000a7245 */ /* 0x000fe40000201400 */
[----:B------:R-:W-:Y:S01]  /*1220*/  I2FP.F32.S32 R16, R16 ;  /* 0x0000001000107245 */ /* 0x000fe20000201400 */
[----:B------:R-:W-:-:S02]  /*1230*/  FADD R9, R9, R12 ;  /* 0x0000000c09097221 */ /* 0x000fc40000000000 */
[----:B------:R-:W-:Y:S02]  /*1240*/  FADD R13, R7, R10 ;  /* 0x0000000a070d7221 */ /* 0x000fe40000000000 */
[----:B------:R-:W-:-:S07]  /*1250*/  FADD R14, R9, R16 ;  /* 0x00000010090e7221 */ /* 0x000fce0000000000 */
.L_x_14:
[----:B------:R-:W-:Y:S05]  /*1260*/  BRA.U !UP2, `(.L_x_13) ;  /* 0x000000010ab87547 */ /* 0x000fea000b800000 */
[----:B------:R-:W-:Y:S02]  /*1270*/  UISETP.NE.AND UP2, UPT, UR14, 0x1, UPT ;  /* 0x000000010e00788c */ /* 0x000fe4000bf45270 */
[----:B------:R-:W-:-:S07]  /*1280*/  ULOP3.LUT UP3, URZ, UR24, 0x1, URZ, 0xc0, !UPT ;  /* 0x0000000118ff7892 */ /* 0x000fce000f86c0ff */
[----:B------:R-:W-:Y:S05]  /*1290*/  BRA.U !UP2, `(.L_x_15) ;  /* 0x000000010a6c7547 */ /* 0x000fea000b800000 */
        /* <DEDUP_REMOVED lines=10> */
[----:B0-----:R-:W-:-:S04]  /*1340*/  LEA R7, R10, R7, 0x18 ;  /* 0x000000070a077211 */ /* 0x001fc800078ec0ff */
[----:B------:R-:W-:Y:S01]  /*1350*/  IADD3 R7, PT, PT, R7, UR5, R8 ;  /* 0x0000000507077c10 */ /* 0x000fe2000fffe008 */
[----:B------:R-:W-:-:S04]  /*1360*/  UIADD3 UR5, UPT, UPT, UR5, 0x2, URZ ;  /* 0x0000000205057890 */ /* 0x000fc8000fffe0ff */
[----:B------:R-:W1:Y:S04]  /*1370*/  LDS.U8 R9, [R7] ;  /* 0x0000000007097984 */ /* 0x000e680000000000 */
[----:B------:R-:W3:Y:S01]  /*1380*/  LDS.U8 R11, [R7+0x1] ;  /* 0x00000100070b7984 */ /* 0x000ee20000000000 */
[C---:B-1----:R-:W-:Y:S02]  /*1390*/  IMAD R10, R9.reuse, UR15, RZ ;  /* 0x0000000f090a7c24 */ /* 0x042fe4000f8e02ff */
[----:B--2---:R-:W-:Y:S02]  /*13a0*/  IMAD R9, R9, UR7, RZ ;  /* 0x0000000709097c24 */ /* 0x004fe4000f8e02ff */
[C---:B---3--:R-:W-:Y:S01]  /*13b0*/  IMAD R7, R11.reuse, UR16, RZ ;  /* 0x000000100b077c24 */ /* 0x048fe2000f8e02ff */
[----:B------:R-:W-:Y:S01]  /*13c0*/  I2FP.F32.S32 R10, R10 ;  /* 0x0000000a000a7245 */ /* 0x000fe20000201400 */
[----:B----4-:R-:W-:Y:S01]  /*13d0*/  IMAD R11, R11, UR8, RZ ;  /* 0x000000080b0b7c24 */ /* 0x010fe2000f8e02ff */
[----:B------:R-:W-:-:S02]  /*13e0*/  I2FP.F32.S32 R9, R9 ;  /* 0x0000000900097245 */ /* 0x000fc40000201400 */
[----:B------:R-:W-:Y:S01]  /*13f0*/  I2FP.F32.S32 R7, R7 ;  /* 0x0000000700077245 */ /* 0x000fe20000201400 */
[----:B------:R-:W-:Y:S01]  /*1400*/  FADD R10, R13, R10 ;  /* 0x0000000a0d0a7221 */ /* 0x000fe20000000000 */
[----:B------:R-:W-:Y:S01]  /*1410*/  I2FP.F32.S32 R12, R11 ;  /* 0x0000000b000c7245 */ /* 0x000fe20000201400 */
[----:B------:R-:W-:Y:S02]  /*1420*/  FADD R9, R14, R9 ;  /* 0x000000090e097221 */ /* 0x000fe40000000000 */
[----:B------:R-:W-:Y:S02]  /*1430*/  FADD R13, R10, R7 ;  /* 0x000000070a0d7221 */ /* 0x000fe40000000000 */
[----:B------:R-:W-:-:S07]  /*1440*/  FADD R14, R9, R12 ;  /* 0x0000000c090e7221 */ /* 0x000fce0000000000 */
.L_x_15:
[----:B------:R-:W-:Y:S05]  /*1450*/  BRA.U !UP3, `(.L_x_13) ;  /* 0x000000010b3c7547 */ /* 0x000fea000b800000 */
[----:B------:R-:W0:Y:S01]  /*1460*/  S2R R10, SR_CgaCtaId ;  /* 0x00000000000a7919 */ /* 0x000e220000008800 */
[----:B------:R-:W-:-:S04]  /*1470*/  MOV R7, 0x400 ;  /* 0x0000040000077802 */ /* 0x000fc80000000f00 */
[----:B0-----:R-:W-:-:S04]  /*1480*/  LEA R7, R10, R7, 0x18 ;  /* 0x000000070a077211 */ /* 0x001fc800078ec0ff */
[----:B------:R-:W-:Y:S01]  /*1490*/  IADD3 R8, PT, PT, R7, UR5, R8 ;  /* 0x0000000507087c10 */ /* 0x000fe2000fffe008 */
[----:B------:R-:W-:-:S04]  /*14a0*/  UIADD3 UR5, UPT, UPT, UR10, UR5, URZ ;  /* 0x000000050a057290 */ /* 0x000fc8000fffe0ff */
[----:B------:R-:W-:Y:S01]  /*14b0*/  USHF.L.U32 UR5, UR5, 0x2, URZ ;  /* 0x0000000205057899 */ /* 0x000fe200080006ff */
[----:B------:R-:W0:Y:S11]  /*14c0*/  LDS.U8 R8, [R8] ;  /* 0x0000000008087984 */ /* 0x000e360000000000 */
[----:B------:R-:W0:Y:S01]  /*14d0*/  LDCU UR7, c[0x3][UR5] ;  /* 0x00c00000050777ac */ /* 0x000e220008000800 */
[----:B------:R-:W1:Y:S01]  /*14e0*/  LDCU UR5, c[0x3][UR5+0x24] ;  /* 0x00c00480050577ac */ /* 0x000e620008000800 */
[----:B0-----:R-:W-:-:S02]  /*14f0*/  IMAD R7, R8, UR7, RZ ;  /* 0x0000000708077c24 */ /* 0x001fc4000f8e02ff */
[----:B-1----:R-:W-:-:S03]  /*1500*/  IMAD R9, R8, UR5, RZ ;  /* 0x0000000508097c24 */ /* 0x002fc6000f8e02ff */
[----:B------:R-:W-:Y:S02]  /*1510*/  I2FP.F32.S32 R10, R7 ;  /* 0x00000007000a7245 */ /* 0x000fe40000201400 */
[----:B------:R-:W-:-:S03]  /*1520*/  I2FP.F32.S32 R9, R9 ;  /* 0x0000000900097245 */ /* 0x000fc60000201400 */
[----:B------:R-:W-:Y:S02]  /*1530*/  FADD R13, R13, R10 ;  /* 0x0000000a0d0d7221 */ /* 0x000fe40000000000 */
[----:B------:R-:W-:-:S07]  /*1540*/  FADD R14, R14, R9 ;  /* 0x000000090e0e7221 */ /* 0x000fce0000000000 */
.L_x_13:
[----:B------:R-:W-:Y:S05]  /*1550*/  BRA.U UP1, `(.L_x_16) ;  /* 0xfffffff501007547 */ /* 0x000fea000b83ffff */
.L_x_10:
[----:B------:R-:W1:Y:S01]  /*1560*/  LDC.64 R4, c[0x0][0x398] ;  /* 0x0000e600ff047b82 */ /* 0x000e620000000a00 */
[----:B------:R-:W2:Y:S01]  /*1570*/  LDCU UR4, c[0x0][0x388] ;  /* 0x00007100ff0477ac */ /* 0x000ea20008000800 */
[----:B------:R-:W-:-:S06]  /*1580*/  FADD R13, |R13|, |R14| ;  /* 0x4000000e0d0d7221 */ /* 0x000fcc0000000200 */
[----:B------:R-:W3:Y:S01]  /*1590*/  F2I.TRUNC.NTZ R13, R13 ;  /* 0x0000000d000d7305 */ /* 0x000ee2000020f100 */
[----:B--2---:R-:W-:-:S04]  /*15a0*/  IMAD R3, R3, UR4, R2 ;  /* 0x0000000403037c24 */ /* 0x004fc8000f8e0202 */
[----:B-1----:R-:W-:-:S05]  /*15b0*/  IMAD.WIDE R2, R3, 0x4, R4 ;  /* 0x0000000403027825 */ /* 0x002fca00078e0204 */
[----:B---3--:R-:W-:Y:S01]  /*15c0*/  STG.E desc[UR12][R2.64], R13 ;  /* 0x0000000d02007986 */ /* 0x008fe2000c10190c */
[----:B------:R-:W-:Y:S05]  /*15d0*/  EXIT ;  /* 0x000000000000794d */ /* 0x000fea0003800000 */
.L_x_17:
        /* <DEDUP_REMOVED lines=10> */
.L_x_21:


//--------------------- .text._Z21convertRgb2GrayKernelPhiiS_ --------------------------
	.section	.text._Z21convertRgb2GrayKernelPhiiS_,"ax",@progbits
	.align	128
        .global         _Z21convertRgb2GrayKernelPhiiS_
        .type           _Z21convertRgb2GrayKernelPhiiS_,@function
        .size           _Z21convertRgb2GrayKernelPhiiS_,(.L_x_22 - _Z21convertRgb2GrayKernelPhiiS_)
        .other          _Z21convertRgb2GrayKernelPhiiS_,@"STO_CUDA_ENTRY STV_DEFAULT"
_Z21convertRgb2GrayKernelPhiiS_:
.text._Z21convertRgb2GrayKernelPhiiS_:
        /* <DEDUP_REMOVED lines=13> */
[----:B------:R-:W0:Y:S01]  /*00d0*/  LDCU.64 UR8, c[0x0][0x380] ;  /* 0x00007000ff0877ac */ /* 0x000e220008000a00 */
[----:B------:R-:W-:Y:S01]  /*00e0*/  IMAD R0, R3, UR6, R0 ;  /* 0x0000000603007c24 */ /* 0x000fe2000f8e0200 */
[----:B------:R-:W1:Y:S03]  /*00f0*/  LDCU.64 UR4, c[0x0][0x358] ;  /* 0x00006b00ff0477ac */ /* 0x000e660008000a00 */
[----:B------:R-:W-:-:S05]  /*0100*/  IMAD R3, R0, 0x3, RZ ;  /* 0x0000000300037824 */ /* 0x000fca00078e02ff */
[----:B0-----:R-:W-:-:S04]  /*0110*/  IADD3 R2, P0, PT, R3, UR8, RZ ;  /* 0x0000000803027c10 */ /* 0x001fc8000ff1e0ff */
[----:B------:R-:W-:Y:S01]  /*0120*/  LEA.HI.X.SX32 R3, R3, UR9, 0x1, P0 ;  /* 0x0000000903037c11 */ /* 0x000fe200080f0eff */
[----:B------:R-:W0:Y:S04]  /*0130*/  LDCU.64 UR8, c[0x0][0x390] ;  /* 0x00007200ff0877ac */ /* 0x000e280008000a00 */
[----:B-1----:R-:W2:Y:S04]  /*0140*/  LDG.E.U8 R5, desc[UR4][R2.64+0x1] ;  /* 0x0000010402057981 */ /* 0x002ea8000c1e1100 */
[----:B------:R-:W3:Y:S04]  /*0150*/  LDG.E.U8 R4, desc[UR4][R2.64] ;  /* 0x0000000402047981 */ /* 0x000ee8000c1e1100 */
[----:B------:R-:W4:Y:S01]  /*0160*/  LDG.E.U8 R6, desc[UR4][R2.64+0x2] ;  /* 0x0000020402067981 */ /* 0x000f22000c1e1100 */
[----:B--2---:R-:W-:-:S02]  /*0170*/  I2FP.F32.U32 R5, R5 ;  /* 0x0000000500057245 */ /* 0x004fc40000201000 */
[----:B---3--:R-:W-:-:S03]  /*0180*/  I2FP.F32.U32 R4, R4 ;  /* 0x0000000400047245 */ /* 0x008fc60000201000 */
[----:B------:R-:W-:Y:S01]  /*0190*/  FMUL R5, R5, 0.58700001239776611328 ;  /* 0x3f1645a205057820 */ /* 0x000fe20000400000 */
[----:B----4-:R-:W-:-:S03]  /*01a0*/  I2FP.F32.U32 R7, R6 ;  /* 0x0000000600077245 */ /* 0x010fc60000201000 */
[----:B------:R-:W-:-:S04]  /*01b0*/  FFMA R4, R4, 0.29899999499320983887, R5 ;  /* 0x3e99168704047823 */ /* 0x000fc80000000005 */
[----:B------:R-:W-:Y:S01]  /*01c0*/  FFMA R7, R7, 0.11400000005960464478, R4 ;  /* 0x3de978d507077823 */ /* 0x000fe20000000004 */
[----:B0-----:R-:W-:-:S04]  /*01d0*/  IADD3 R4, P0, PT, R0, UR8, RZ ;  /* 0x0000000800047c10 */ /* 0x001fc8000ff1e0ff */
[----:B------:R-:W-:Y:S01]  /*01e0*/  LEA.HI.X.SX32 R5, R0, UR9, 0x1, P0 ;  /* 0x0000000900057c11 */ /* 0x000fe200080f0eff */
[----:B------:R-:W0:Y:S04]  /*01f0*/  F2I.U32.TRUNC.NTZ R7, R7 ;  /* 0x0000000700077305 */ /* 0x000e28000020f000 */
[----:B0-----:R-:W-:Y:S01]  /*0200*/  STG.E.U8 desc[UR4][R4.64], R7 ;  /* 0x0000000704007986 */ /* 0x001fe2000c101104 */
[----:B------:R-:W-:Y:S05]  /*0210*/  EXIT ;  /* 0x000000000000794d */ /* 0x000fea0003800000 */
.L_x_18:
        /* <DEDUP_REMOVED lines=14> */
.L_x_22:


//--------------------- .nv.shared._Z24removeSeamVerticalKernelPhiiPiS_ --------------------------
	.section	.nv.shared._Z24removeSeamVerticalKernelPhiiPiS_,"aw",@nobits
	.sectionflags	@""
	.align	16
	.zero		1024


//--------------------- .nv.shared.reserved.0     --------------------------
	.section	.nv.shared.reserved.0,"aw",@nobits
	.weak		__nv_reservedSMEM_offset_0_alias
	.size		__nv_reservedSMEM_offset_0_alias, 0, 64
	.other		__nv_reservedSMEM_offset_0_alias,@"STO_CUDA_RESERVED_SHARED STV_DEFAULT"
__nv_reservedSMEM_offset_0_alias:
	.zero		0
	.zero		64


//--------------------- .nv.global                --------------------------
	.section	.nv.global,"aw",@nobits
	.align	4
.nv.global:
	.type		idx_h,@object
	.size		idx_h,(.L_0 - idx_h)
idx_h:
	.zero		4
.L_0:


//--------------------- .nv.shared._Z29calculateEnergyVerticalKernelPiiiS_ --------------------------
	.section	.nv.shared._Z29calculateEnergyVerticalKernelPiiiS_,"aw",@nobits
	.sectionflags	@""
	.align	16
	.zero		1024


//--------------------- .nv.shared._Z19edgeDetectionKernelPhiiiPi --------------------------
	.section	.nv.shared._Z19edgeDetectionKernelPhiiiPi,"aw",@nobits
	.sectionflags	@""
	.align	16
	.zero		1024


//--------------------- .nv.shared._Z21convertRgb2GrayKernelPhiiS_ --------------------------
	.section	.nv.shared._Z21convertRgb2GrayKernelPhiiS_,"aw",@nobits
	.sectionflags	@""
	.align	16
	.zero		1024


//--------------------- .nv.constant0._Z24removeSeamVerticalKernelPhiiPiS_ --------------------------
	.section	.nv.constant0._Z24removeSeamVerticalKernelPhiiPiS_,"a",@progbits
	.sectionflags	@""
	.align	4
.nv.constant0._Z24removeSeamVerticalKernelPhiiPiS_:
	.zero		928


//--------------------- .nv.constant0._Z29calculateEnergyVerticalKernelPiiiS_ --------------------------
	.section	.nv.constant0._Z29calculateEnergyVerticalKernelPiiiS_,"a",@progbits
	.sectionflags	@""
	.align	4
.nv.constant0._Z29calculateEnergyVerticalKernelPiiiS_:
	.zero		920


//--------------------- .nv.constant0._Z19edgeDetectionKernelPhiiiPi --------------------------
	.section	.nv.constant0._Z19edgeDetectionKernelPhiiiPi,"a",@progbits
	.sectionflags	@""
	.align	4
.nv.constant0._Z19edgeDetectionKernelPhiiiPi:
	.zero		928


//--------------------- .nv.constant0._Z21convertRgb2GrayKernelPhiiS_ --------------------------
	.section	.nv.constant0._Z21convertRgb2GrayKernelPhiiS_,"a",@progbits
	.sectionflags	@""
	.align	4
.nv.constant0._Z21convertRgb2GrayKernelPhiiS_:
	.zero		920


//--------------------- SYMBOLS --------------------------

	.type		.nv.reservedSmem.offset0,@object
	.size		.nv.reservedSmem.offset0,0x4
	.type		.nv.reservedSmem.cap,@object
	.size		.nv.reservedSmem.cap,0x4
